// auto-generated by cutlass_sweep.fmha — config: {"arch": "sm_90", "direction": "fwd", "dtype": "e4m3", "head_dim": 160, "mask": "none", "schedule": "cooperative", "tile_kv": 64, "tile_q": 128}
#include "cutlass/cutlass.h"
#include "cute/tensor.hpp"
#include "cutlass/device_kernel.h"
#include "cutlass/kernel_hardware_info.h"
#include "88_hopper_fmha/collective/fmha_fusion.hpp"
#include "88_hopper_fmha/kernel/fmha_kernel_builder.hpp"

using namespace cute;
using Element = cutlass::float_e4m3_t;
using TileShape = Shape<_128, _64, _160>;
using StrideQ = cute::tuple<int, _1, cute::tuple<int, int>>;
using StrideK = cute::tuple<int, _1, cute::tuple<int, int>>;
using StrideV = cute::tuple<cute::_1, int, cute::tuple<int, int>>;

using Kernel = typename cutlass::fmha::kernel::FmhaBuilder<
    Element, float, float,
    TileShape, StrideQ, StrideK, StrideV,
    cutlass::fmha::collective::DefaultFusion,
    cutlass::gemm::KernelTmaWarpSpecializedCooperative
  >::Kernel;

auto* _anchor = &cutlass::device_kernel<Kernel>;


// ===== COMPILED SASS (sm_90a) =====

	.target	sm_90a

	.elftype	@"ET_EXEC"


//--------------------- .note.nv.tkinfo           --------------------------
	.section	.note.nv.tkinfo,"",@"SHT_NOTE"
	.sectionflags	@"SHF_NOTE_NV_TKINFO"
	.tkinfo
        /*0018*/ 	.word	0x00000002
        /*0030*/ 	.string	""
        /*0030*/ 	.string	"ptxas"
        /*0030*/ 	.string	"Cuda compilation tools, release 13.0, V13.0.88"
        /*0030*/ 	.string	"Build cuda_13.0.r13.0/compiler.36424714_0"
        /*0030*/ 	.string	"-arch sm_90a -m 64 "



//--------------------- .note.nv.cuinfo           --------------------------
	.section	.note.nv.cuinfo,"",@"SHT_NOTE"
	.sectionflags	@"SHF_NOTE_NV_CUINFO"
        /*0018*/ 	.short	0x0002
        /*001a*/ 	.short	0x005a
        /*001c*/ 	.short	0x0082
	.zero		2


//--------------------- .nv.info                  --------------------------
	.section	.nv.info,"",@"SHT_CUDA_INFO"
	.align	4


	//----- nvinfo : EIATTR_REGCOUNT
	.align		4
        /*0000*/ 	.byte	0x04, 0x2f
        /*0002*/ 	.short	(.L_16 - .L_15)
	.align		4
.L_15:
        /*0004*/ 	.word	index@(_ZN7cutlass13device_kernelINS_4fmha6kernel28FmhaKernelTmaWarpSpecializedINS1_10collective30FmhaMainloopTmaWarpSpecializedINS_12float_e4m3_tEffN4cute5tupleIJNS7_1CILi128EEENS9_ILi64EEENS9_ILi160EEEEEENS8_IJiNS9_ILi1EEENS8_IJiiEEEEEESG_NS8_IJSE_iSF_EEENS4_13DefaultFusionEJEEENS4_15FmhaFwdEpilogueIS6_fNS8_IJSB_SC_SB_EEEEENS2_23IndividualTileSchedulerEJEEEEEvNT_6ParamsE)
        /*0008*/ 	.word	0x000000a8


	//----- nvinfo : EIATTR_FRAME_SIZE
	.align		4
.L_16:
        /*000c*/ 	.byte	0x04, 0x11
        /*000e*/ 	.short	(.L_18 - .L_17)
	.align		4
.L_17:
        /*0010*/ 	.word	index@($__internal_0_$__cuda_sm20_rcp_rn_f32_slowpath)
        /*0014*/ 	.word	0x00000000


	//----- nvinfo : EIATTR_FRAME_SIZE
	.align		4
.L_18:
        /*0018*/ 	.byte	0x04, 0x11
        /*001a*/ 	.short	(.L_20 - .L_19)
	.align		4
.L_19:
        /*001c*/ 	.word	index@(_ZN7cutlass13device_kernelINS_4fmha6kernel28FmhaKernelTmaWarpSpecializedINS1_10collective30FmhaMainloopTmaWarpSpecializedINS_12float_e4m3_tEffN4cute5tupleIJNS7_1CILi128EEENS9_ILi64EEENS9_ILi160EEEEEENS8_IJiNS9_ILi1EEENS8_IJiiEEEEEESG_NS8_IJSE_iSF_EEENS4_13DefaultFusionEJEEENS4_15FmhaFwdEpilogueIS6_fNS8_IJSB_SC_SB_EEEEENS2_23IndividualTileSchedulerEJEEEEEvNT_6ParamsE)
        /*0020*/ 	.word	0x00000000


	//----- nvinfo : EIATTR_MIN_STACK_SIZE
	.align		4
.L_20:
        /*0024*/ 	.byte	0x04, 0x12
        /*0026*/ 	.short	(.L_22 - .L_21)
	.align		4
.L_21:
        /*0028*/ 	.word	index@(_ZN7cutlass13device_kernelINS_4fmha6kernel28FmhaKernelTmaWarpSpecializedINS1_10collective30FmhaMainloopTmaWarpSpecializedINS_12float_e4m3_tEffN4cute5tupleIJNS7_1CILi128EEENS9_ILi64EEENS9_ILi160EEEEEENS8_IJiNS9_ILi1EEENS8_IJiiEEEEEESG_NS8_IJSE_iSF_EEENS4_13DefaultFusionEJEEENS4_15FmhaFwdEpilogueIS6_fNS8_IJSB_SC_SB_EEEEENS2_23IndividualTileSchedulerEJEEEEEvNT_6ParamsE)
        /*002c*/ 	.word	0x00000000
.L_22:


//--------------------- .nv.compat                --------------------------
	.section	.nv.compat,"",@"SHT_CUDA_COMPAT_INFO"
	.align	4
        /*0000*/ 	.byte	0x02, 0x09, 0x01, 0x00, 0x02, 0x02, 0x04, 0x00, 0x02, 0x05, 0x05, 0x00, 0x03, 0x07, 0x01, 0x01
        /*0010*/ 	.byte	0x02, 0x03, 0x01, 0x00, 0x02, 0x06, 0x01, 0x00, 0x04, 0x0b, 0x08, 0x00, 0x00, 0x00, 0x00, 0x00
        /*0020*/ 	.byte	0x00, 0x00, 0x00, 0x00


//--------------------- .nv.info._ZN7cutlass13device_kernelINS_4fmha6kernel28FmhaKernelTmaWarpSpecializedINS1_10collective30FmhaMainloopTmaWarpSpecializedINS_12float_e4m3_tEffN4cute5tupleIJNS7_1CILi128EEENS9_ILi64EEENS9_ILi160EEEEEENS8_IJiNS9_ILi1EEENS8_IJiiEEEEEESG_NS8_IJSE_iSF_EEENS4_13DefaultFusionEJEEENS4_15FmhaFwdEpilogueIS6_fNS8_IJSB_SC_SB_EEEEENS2_23IndividualTileSchedulerEJEEEEEvNT_6ParamsE --------------------------
	.section	.nv.info._ZN7cutlass13device_kernelINS_4fmha6kernel28FmhaKernelTmaWarpSpecializedINS1_10collective30FmhaMainloopTmaWarpSpecializedINS_12float_e4m3_tEffN4cute5tupleIJNS7_1CILi128EEENS9_ILi64EEENS9_ILi160EEEEEENS8_IJiNS9_ILi1EEENS8_IJiiEEEEEESG_NS8_IJSE_iSF_EEENS4_13DefaultFusionEJEEENS4_15FmhaFwdEpilogueIS6_fNS8_IJSB_SC_SB_EEEEENS2_23IndividualTileSchedulerEJEEEEEvNT_6ParamsE,"",@"SHT_CUDA_INFO"
	.sectionflags	@""
	.align	4


	//----- nvinfo : EIATTR_CUDA_API_VERSION
	.align		4
        /*0000*/ 	.byte	0x04, 0x37
        /*0002*/ 	.short	(.L_24 - .L_23)
.L_23:
        /*0004*/ 	.word	0x00000082


	//----- nvinfo : EIATTR_KPARAM_INFO
	.align		4
.L_24:
        /*0008*/ 	.byte	0x04, 0x17
        /*000a*/ 	.short	(.L_26 - .L_25)
.L_25:
        /*000c*/ 	.word	0x00000000
        /*0010*/ 	.short	0x0000
        /*0012*/ 	.short	0x0070
        /*0014*/ 	.byte	0x00, 0xf0, 0x01, 0x20


	//----- nvinfo : EIATTR_SPARSE_MMA_MASK
	.align		4
.L_26:
        /*0018*/ 	.byte	0x03, 0x50
        /*001a*/ 	.short	0x0000


	//----- nvinfo : EIATTR_MAXREG_COUNT
	.align		4
        /*001c*/ 	.byte	0x03, 0x1b
        /*001e*/ 	.short	0x00a8


	//----- nvinfo : EIATTR_NUM_BARRIERS
	.align		4
        /*0020*/ 	.byte	0x02, 0x4c
        /*0022*/ 	.byte	0x02
	.zero		1


	//----- nvinfo : EIATTR_EXTERNS
	.align		4
        /*0024*/ 	.byte	0x04, 0x0f
        /*0026*/ 	.short	(.L_28 - .L_27)


	//   ....[0]....
	.align		4
.L_27:
        /*0028*/ 	.word	index@(__assertfail)


	//----- nvinfo : EIATTR_MERCURY_ISA_VERSION
	.align		4
.L_28:
        /*002c*/ 	.byte	0x03, 0x5f
        /*002e*/ 	.short	0x0101


	//----- nvinfo : EIATTR_INT_WARP_WIDE_INSTR_OFFSETS
	.align		4
        /*0030*/ 	.byte	0x04, 0x31
        /*0032*/ 	.short	(.L_30 - .L_29)


	//   ....[0]....
.L_29:
        /*0034*/ 	.word	0x000006f0


	//   ....[1]....
        /*0038*/ 	.word	0x00000700


	//   ....[2]....
        /*003c*/ 	.word	0x00000710


	//   ....[3]....
        /*0040*/ 	.word	0x00000720


	//   ....[4]....
        /*0044*/ 	.word	0x00000790


	//----- nvinfo : EIATTR_COOP_GROUP_MASK_REGIDS
	.align		4
.L_30:
        /*0048*/ 	.byte	0x04, 0x29
        /*004a*/ 	.short	(.L_32 - .L_31)


	//   ....[0]....
.L_31:
        /*004c*/ 	.word	0xffffffff


	//   ....[1]....
        /*0050*/ 	.word	0xffffffff


	//   ....[2]....
        /*0054*/ 	.word	0xffffffff


	//   ....[3]....
        /*0058*/ 	.word	0xffffffff


	//   ....[4]....
        /*005c*/ 	.word	0xffffffff


	//   ....[5]....
        /*0060*/ 	.word	0xffffffff


	//   ....[6]....
        /*0064*/ 	.word	0xffffffff


	//   ....[7]....
        /*0068*/ 	.word	0xffffffff


	//   ....[8]....
        /*006c*/ 	.word	0xffffffff


	//   ....[9]....
        /*0070*/ 	.word	0xffffffff


	//   ....[10]....
        /*0074*/ 	.word	0xffffffff


	//   ....[11]....
        /*0078*/ 	.word	0xffffffff


	//   ....[12]....
        /*007c*/ 	.word	0xffffffff


	//   ....[13]....
        /*0080*/ 	.word	0xffffffff


	//   ....[14]....
        /*0084*/ 	.word	0xffffffff


	//   ....[15]....
        /*0088*/ 	.word	0xffffffff


	//   ....[16]....
        /*008c*/ 	.word	0xffffffff


	//   ....[17]....
        /*0090*/ 	.word	0xffffffff


	//   ....[18]....
        /*0094*/ 	.word	0xffffffff


	//   ....[19]....
        /*0098*/ 	.word	0xffffffff


	//   ....[20]....
        /*009c*/ 	.word	0xffffffff


	//   ....[21]....
        /*00a0*/ 	.word	0xffffffff


	//   ....[22]....
        /*00a4*/ 	.word	0xffffffff


	//   ....[23]....
        /*00a8*/ 	.word	0xffffffff


	//   ....[24]....
        /*00ac*/ 	.word	0xffffffff


	//   ....[25]....
        /*00b0*/ 	.word	0xffffffff


	//   ....[26]....
        /*00b4*/ 	.word	0xffffffff


	//   ....[27]....
        /*00b8*/ 	.word	0xffffffff


	//   ....[28]....
        /*00bc*/ 	.word	0xffffffff


	//   ....[29]....
        /*00c0*/ 	.word	0xffffffff


	//   ....[30]....
        /*00c4*/ 	.word	0xffffffff


	//   ....[31]....
        /*00c8*/ 	.word	0xffffffff


	//   ....[32]....
        /*00cc*/ 	.word	0xffffffff


	//   ....[33]....
        /*00d0*/ 	.word	0xffffffff


	//----- nvinfo : EIATTR_COOP_GROUP_INSTR_OFFSETS
	.align		4
.L_32:
        /*00d4*/ 	.byte	0x04, 0x28
        /*00d6*/ 	.short	(.L_34 - .L_33)


	//   ....[0]....
.L_33:
        /*00d8*/ 	.word	0x00000050


	//   ....[1]....
        /*00dc*/ 	.word	0x00000080


	//   ....[2]....
        /*00e0*/ 	.word	0x000001b0


	//   ....[3]....
        /*00e4*/ 	.word	0x00000370


	//   ....[4]....
        /*00e8*/ 	.word	0x00000530


	//   ....[5]....
        /*00ec*/ 	.word	0x00000690


	//   ....[6]....
        /*00f0*/ 	.word	0x00001210


	//   ....[7]....
        /*00f4*/ 	.word	0x00001240


	//   ....[8]....
        /*00f8*/ 	.word	0x00001490


	//   ....[9]....
        /*00fc*/ 	.word	0x00001630


	//   ....[10]....
        /*0100*/ 	.word	0x00002730


	//   ....[11]....
        /*0104*/ 	.word	0x00002760


	//   ....[12]....
        /*0108*/ 	.word	0x00002780


	//   ....[13]....
        /*010c*/ 	.word	0x00002790


	//   ....[14]....
        /*0110*/ 	.word	0x000027a0


	//   ....[15]....
        /*0114*/ 	.word	0x000027b0


	//   ....[16]....
        /*0118*/ 	.word	0x000027c0


	//   ....[17]....
        /*011c*/ 	.word	0x000027d0


	//   ....[18]....
        /*0120*/ 	.word	0x000030b0


	//   ....[19]....
        /*0124*/ 	.word	0x000030e0


	//   ....[20]....
        /*0128*/ 	.word	0x00003420


	//   ....[21]....
        /*012c*/ 	.word	0x00003510


	//   ....[22]....
        /*0130*/ 	.word	0x00004690


	//   ....[23]....
        /*0134*/ 	.word	0x000046d0


	//   ....[24]....
        /*0138*/ 	.word	0x00004710


	//   ....[25]....
        /*013c*/ 	.word	0x00004750


	//   ....[26]....
        /*0140*/ 	.word	0x00004790


	//   ....[27]....
        /*0144*/ 	.word	0x000047d0


	//   ....[28]....
        /*0148*/ 	.word	0x00004810


	//   ....[29]....
        /*014c*/ 	.word	0x00004850


	//   ....[30]....
        /*0150*/ 	.word	0x00005140


	//   ....[31]....
        /*0154*/ 	.word	0x00005180


	//   ....[32]....
        /*0158*/ 	.word	0x000051c0


	//   ....[33]....
        /*015c*/ 	.word	0x000051e0


	//----- nvinfo : EIATTR_REG_RECONFIG
	.align		4
.L_34:
        /*0160*/ 	.byte	0x01, 0x54
	.zero		2


	//----- nvinfo : EIATTR_SYSCALL_OFFSETS
	.align		4
        /*0164*/ 	.byte	0x04, 0x46
        /*0166*/ 	.short	(.L_36 - .L_35)


	//   ....[0]....
.L_35:
        /*0168*/ 	.word	0x00005eb0


	//   ....[1]....
        /*016c*/ 	.word	0x00006010


	//----- nvinfo : EIATTR_MBARRIER_INSTR_OFFSETS
	.align		4
.L_36:
        /*0170*/ 	.byte	0x04, 0x39
        /*0172*/ 	.short	(.L_38 - .L_37)


	//   ....[0]....
.L_37:
        /*0174*/ 	.word	0x00000320
        /*0178*/ 	.word	0x000000ff
        /*017c*/ 	.word	0x00011850
        /*0180*/ 	.short	0x0100
        /*0182*/ 	.byte	0x0b
	.zero		1


	//   ....[1]....
        /*0184*/ 	.word	0x00000330
        /*0188*/ 	.word	0x000000ff
        /*018c*/ 	.word	0x00011860
        /*0190*/ 	.short	0x0100
        /*0192*/ 	.byte	0x0b
	.zero		1


	//   ....[2]....
        /*0194*/ 	.word	0x00000340
        /*0198*/ 	.word	0x000000ff
        /*019c*/ 	.word	0x00011858
        /*01a0*/ 	.short	0x0100
        /*01a2*/ 	.byte	0x0b
	.zero		1


	//   ....[3]....
        /*01a4*/ 	.word	0x00000350
        /*01a8*/ 	.word	0x000000ff
        /*01ac*/ 	.word	0x00011868
        /*01b0*/ 	.short	0x0100
        /*01b2*/ 	.byte	0x0b
	.zero		1


	//   ....[4]....
        /*01b4*/ 	.word	0x00000480
        /*01b8*/ 	.word	0x000000ff
        /*01bc*/ 	.word	0x00011800
        /*01c0*/ 	.short	0x0100
        /*01c2*/ 	.byte	0x0b
	.zero		1


	//   ....[5]....
        /*01c4*/ 	.word	0x00000490
        /*01c8*/ 	.word	0x000000ff
        /*01cc*/ 	.word	0x00011828
        /*01d0*/ 	.short	0x0100
        /*01d2*/ 	.byte	0x0b
	.zero		1


	//   ....[6]....
        /*01d4*/ 	.word	0x000004a0
        /*01d8*/ 	.word	0x000000ff
        /*01dc*/ 	.word	0x00011808
        /*01e0*/ 	.short	0x0100
        /*01e2*/ 	.byte	0x0b
	.zero		1


	//   ....[7]....
        /*01e4*/ 	.word	0x000004b0
        /*01e8*/ 	.word	0x000000ff
        /*01ec*/ 	.word	0x00011830
        /*01f0*/ 	.short	0x0100
        /*01f2*/ 	.byte	0x0b
	.zero		1


	//   ....[8]....
        /*01f4*/ 	.word	0x000004c0
        /*01f8*/ 	.word	0x000000ff
        /*01fc*/ 	.word	0x00011810
        /*0200*/ 	.short	0x0100
        /*0202*/ 	.byte	0x0b
	.zero		1


	//   ....[9]....
        /*0204*/ 	.word	0x000004d0
        /*0208*/ 	.word	0x000000ff
        /*020c*/ 	.word	0x00011838
        /*0210*/ 	.short	0x0100
        /*0212*/ 	.byte	0x0b
	.zero		1


	//   ....[10]....
        /*0214*/ 	.word	0x000004e0
        /*0218*/ 	.word	0x000000ff
        /*021c*/ 	.word	0x00011818
        /*0220*/ 	.short	0x0100
        /*0222*/ 	.byte	0x0b
	.zero		1


	//   ....[11]....
        /*0224*/ 	.word	0x000004f0
        /*0228*/ 	.word	0x000000ff
        /*022c*/ 	.word	0x00011840
        /*0230*/ 	.short	0x0100
        /*0232*/ 	.byte	0x0b
	.zero		1


	//   ....[12]....
        /*0234*/ 	.word	0x00000500
        /*0238*/ 	.word	0x000000ff
        /*023c*/ 	.word	0x00011820
        /*0240*/ 	.short	0x0100
        /*0242*/ 	.byte	0x0b
	.zero		1


	//   ....[13]....
        /*0244*/ 	.word	0x00000510
        /*0248*/ 	.word	0x000000ff
        /*024c*/ 	.word	0x00011848
        /*0250*/ 	.short	0x0100
        /*0252*/ 	.byte	0x0b
	.zero		1


	//   ....[14]....
        /*0254*/ 	.word	0x00000640
        /*0258*/ 	.word	0x000000ff
        /*025c*/ 	.word	0x00011870
        /*0260*/ 	.short	0x0100
        /*0262*/ 	.byte	0x0b
	.zero		1


	//   ....[15]....
        /*0264*/ 	.word	0x00000650
        /*0268*/ 	.word	0x000000ff
        /*026c*/ 	.word	0x00011880
        /*0270*/ 	.short	0x0100
        /*0272*/ 	.byte	0x0b
	.zero		1


	//   ....[16]....
        /*0274*/ 	.word	0x00000660
        /*0278*/ 	.word	0x000000ff
        /*027c*/ 	.word	0x00011878
        /*0280*/ 	.short	0x0100
        /*0282*/ 	.byte	0x0b
	.zero		1


	//   ....[17]....
        /*0284*/ 	.word	0x00000670
        /*0288*/ 	.word	0x000000ff
        /*028c*/ 	.word	0x00011888
        /*0290*/ 	.short	0x0100
        /*0292*/ 	.byte	0x0b
	.zero		1


	//   ....[18]....
        /*0294*/ 	.word	0x000007b0
        /*0298*/ 	.word	0x000000ff
        /*029c*/ 	.word	0x00011890
        /*02a0*/ 	.short	0x0100
        /*02a2*/ 	.byte	0x08
	.zero		1


	//   ....[19]....
        /*02a4*/ 	.word	0x000007c0
        /*02a8*/ 	.word	0x000000ff
        /*02ac*/ 	.word	0x00011898
        /*02b0*/ 	.short	0x0100
        /*02b2*/ 	.byte	0x08
	.zero		1


	//   ....[20]....
        /*02b4*/ 	.word	0x000007d0
        /*02b8*/ 	.word	0x000000ff
        /*02bc*/ 	.word	0x000118a0
        /*02c0*/ 	.short	0x0100
        /*02c2*/ 	.byte	0x08
	.zero		1


	//   ....[21]....
        /*02c4*/ 	.word	0x000007e0
        /*02c8*/ 	.word	0x000000ff
        /*02cc*/ 	.word	0x000118a8
        /*02d0*/ 	.short	0x0100
        /*02d2*/ 	.byte	0x08
	.zero		1


	//   ....[22]....
        /*02d4*/ 	.word	0x000008e0
        /*02d8*/ 	.word	0x000000ff
        /*02dc*/ 	.word	0x000118c0
        /*02e0*/ 	.short	0x0100
        /*02e2*/ 	.byte	0x0b
	.zero		1


	//   ....[23]....
        /*02e4*/ 	.word	0x000008f0
        /*02e8*/ 	.word	0x000000ff
        /*02ec*/ 	.word	0x000118e0
        /*02f0*/ 	.short	0x0100
        /*02f2*/ 	.byte	0x0b
	.zero		1


	//   ....[24]....
        /*02f4*/ 	.word	0x00000900
        /*02f8*/ 	.word	0x000000ff
        /*02fc*/ 	.word	0x000118c8
        /*0300*/ 	.short	0x0100
        /*0302*/ 	.byte	0x0b
	.zero		1


	//   ....[25]....
        /*0304*/ 	.word	0x00000910
        /*0308*/ 	.word	0x000000ff
        /*030c*/ 	.word	0x000118e8
        /*0310*/ 	.short	0x0100
        /*0312*/ 	.byte	0x0b
	.zero		1


	//   ....[26]....
        /*0314*/ 	.word	0x00000920
        /*0318*/ 	.word	0x000000ff
        /*031c*/ 	.word	0x000118d0
        /*0320*/ 	.short	0x0100
        /*0322*/ 	.byte	0x0b
	.zero		1


	//   ....[27]....
        /*0324*/ 	.word	0x00000930
        /*0328*/ 	.word	0x000000ff
        /*032c*/ 	.word	0x000118f0
        /*0330*/ 	.short	0x0100
        /*0332*/ 	.byte	0x0b
	.zero		1


	//   ....[28]....
        /*0334*/ 	.word	0x00000940
        /*0338*/ 	.word	0x000000ff
        /*033c*/ 	.word	0x000118d8
        /*0340*/ 	.short	0x0100
        /*0342*/ 	.byte	0x0b
	.zero		1


	//   ....[29]....
        /*0344*/ 	.word	0x00000950
        /*0348*/ 	.word	0x000000ff
        /*034c*/ 	.word	0x000118f8
        /*0350*/ 	.short	0x0100
        /*0352*/ 	.byte	0x0b
	.zero		1


	//   ....[30]....
        /*0354*/ 	.word	0x00000d50
        /*0358*/ 	.word	0x000000ff
        /*035c*/ 	.word	0x00011850
        /*0360*/ 	.short	0x010a
        /*0362*/ 	.byte	0x07
	.zero		1


	//   ....[31]....
        /*0364*/ 	.word	0x00000dc0
        /*0368*/ 	.word	0x000000ff
        /*036c*/ 	.word	0x00011800
        /*0370*/ 	.short	0x010a
        /*0372*/ 	.byte	0x24
	.zero		1


	//   ....[32]....
        /*0374*/ 	.word	0x00000e30
        /*0378*/ 	.word	0x000000ff
        /*037c*/ 	.word	0x00000000
        /*0380*/ 	.short	0x010a
        /*0382*/ 	.byte	0x0a
	.zero		1


	//   ....[33]....
        /*0384*/ 	.word	0x00001ad0
        /*0388*/ 	.word	0x00000009
        /*038c*/ 	.word	0x00000000
        /*0390*/ 	.short	0x0101
        /*0392*/ 	.byte	0x1d
	.zero		1


	//   ....[34]....
        /*0394*/ 	.word	0x00002800
        /*0398*/ 	.word	0x000000ff
        /*039c*/ 	.word	0x00011808
        /*03a0*/ 	.short	0x010a
        /*03a2*/ 	.byte	0x24
	.zero		1


	//   ....[35]....
        /*03a4*/ 	.word	0x00002c20
        /*03a8*/ 	.word	0x000000ff
        /*03ac*/ 	.word	0x00000000
        /*03b0*/ 	.short	0x0101
        /*03b2*/ 	.byte	0x05
	.zero		1


	//   ....[36]....
        /*03b4*/ 	.word	0x00002d60
        /*03b8*/ 	.word	0x000000ff
        /*03bc*/ 	.word	0x00011800
        /*03c0*/ 	.short	0x010a
        /*03c2*/ 	.byte	0x07
	.zero		1


	//   ....[37]....
        /*03c4*/ 	.word	0x000047a0
        /*03c8*/ 	.word	0x000000ff
        /*03cc*/ 	.word	0x00011800
        /*03d0*/ 	.short	0x010a
        /*03d2*/ 	.byte	0x05
	.zero		1


	//   ....[38]....
        /*03d4*/ 	.word	0x00004b80
        /*03d8*/ 	.word	0x000000ff
        /*03dc*/ 	.word	0x00011800
        /*03e0*/ 	.short	0x010a
        /*03e2*/ 	.byte	0x05
	.zero		1


	//   ....[39]....
        /*03e4*/ 	.word	0x00004f90
        /*03e8*/ 	.word	0x000000ff
        /*03ec*/ 	.word	0x00000000
        /*03f0*/ 	.short	0x0101
        /*03f2*/ 	.byte	0x05
	.zero		1


	//   ....[40]....
        /*03f4*/ 	.word	0x00005040
        /*03f8*/ 	.word	0x000000ff
        /*03fc*/ 	.word	0x00000000
        /*0400*/ 	.short	0x0101
        /*0402*/ 	.byte	0x04
	.zero		1


	//   ....[41]....
        /*0404*/ 	.word	0x000058e0
        /*0408*/ 	.word	0x000000ff
        /*040c*/ 	.word	0x00011898
        /*0410*/ 	.short	0x010a
        /*0412*/ 	.byte	0x04
	.zero		1


	//   ....[42]....
        /*0414*/ 	.word	0x000072c0
        /*0418*/ 	.word	0x00000000
        /*041c*/ 	.word	0x00011890
        /*0420*/ 	.short	0x0101
        /*0422*/ 	.byte	0x24
	.zero		1


	//   ....[43]....
        /*0424*/ 	.word	0x00007410
        /*0428*/ 	.word	0x00000004
        /*042c*/ 	.word	0x00011860
        /*0430*/ 	.short	0x010a
        /*0432*/ 	.byte	0x3f
	.zero		1


	//   ....[44]....
        /*0434*/ 	.word	0x00007810
        /*0438*/ 	.word	0x00000002
        /*043c*/ 	.word	0x00011828
        /*0440*/ 	.short	0x010a
        /*0442*/ 	.byte	0x3f
	.zero		1


	//   ....[45]....
        /*0444*/ 	.word	0x00007c10
        /*0448*/ 	.word	0x00000005
        /*044c*/ 	.word	0x00011860
        /*0450*/ 	.short	0x010a
        /*0452*/ 	.byte	0x3f
	.zero		1


	//   ....[46]....
        /*0454*/ 	.word	0x00008040
        /*0458*/ 	.word	0x00000004
        /*045c*/ 	.word	0x00011828
        /*0460*/ 	.short	0x010a
        /*0462*/ 	.byte	0x3f
	.zero		1


	//   ....[47]....
        /*0464*/ 	.word	0x00008370
        /*0468*/ 	.word	0x00000006
        /*046c*/ 	.word	0x00011828
        /*0470*/ 	.short	0x010a
        /*0472*/ 	.byte	0x3f
	.zero		1


	//   ....[48]....
        /*0474*/ 	.word	0x000087a0
        /*0478*/ 	.word	0x00000006
        /*047c*/ 	.word	0x00011828
        /*0480*/ 	.short	0x010a
        /*0482*/ 	.byte	0x3f
	.zero		1


	//   ....[49]....
        /*0484*/ 	.word	0x00008a00
        /*0488*/ 	.word	0x00000003
        /*048c*/ 	.word	0x00011850
        /*0490*/ 	.short	0x010a
        /*0492*/ 	.byte	0x3f
	.zero		1


	//   ....[50]....
        /*0494*/ 	.word	0x00008a60
        /*0498*/ 	.word	0x00000003
        /*049c*/ 	.word	0x00011800
        /*04a0*/ 	.short	0x010a
        /*04a2*/ 	.byte	0x3f
	.zero		1


	//   ....[51]....
        /*04a4*/ 	.word	0x00008ac0
        /*04a8*/ 	.word	0x00000004
        /*04ac*/ 	.word	0x00000000
        /*04b0*/ 	.short	0x010a
        /*04b2*/ 	.byte	0x3f
	.zero		1


	//   ....[52]....
        /*04b4*/ 	.word	0x00008b20
        /*04b8*/ 	.word	0x0000000b
        /*04bc*/ 	.word	0x00011808
        /*04c0*/ 	.short	0x010a
        /*04c2*/ 	.byte	0x3f
	.zero		1


	//   ....[53]....
        /*04c4*/ 	.word	0x00008b80
        /*04c8*/ 	.word	0x00000004
        /*04cc*/ 	.word	0x00011800
        /*04d0*/ 	.short	0x010a
        /*04d2*/ 	.byte	0x3f
	.zero		1


	//   ....[54]....
        /*04d4*/ 	.word	0x00008be0
        /*04d8*/ 	.word	0x00000012
        /*04dc*/ 	.word	0x00011800
        /*04e0*/ 	.short	0x010a
        /*04e2*/ 	.byte	0x3f
	.zero		1


	//   ....[55]....
        /*04e4*/ 	.word	0x00008c40
        /*04e8*/ 	.word	0x00000003
        /*04ec*/ 	.word	0x00011898
        /*04f0*/ 	.short	0x010a
        /*04f2*/ 	.byte	0x3f
	.zero		1


	//   ....[56]....
        /*04f4*/ 	.word	0x00008c90
        /*04f8*/ 	.word	0x00000004
        /*04fc*/ 	.word	0x00011860
        /*0500*/ 	.short	0x010a
        /*0502*/ 	.byte	0x3f
	.zero		1


	//   ....[57]....
        /*0504*/ 	.word	0x00008ce0
        /*0508*/ 	.word	0x00000002
        /*050c*/ 	.word	0x00011828
        /*0510*/ 	.short	0x010a
        /*0512*/ 	.byte	0x3f
	.zero		1


	//   ....[58]....
        /*0514*/ 	.word	0x00008d30
        /*0518*/ 	.word	0x00000005
        /*051c*/ 	.word	0x00011860
        /*0520*/ 	.short	0x010a
        /*0522*/ 	.byte	0x3f
	.zero		1


	//   ....[59]....
        /*0524*/ 	.word	0x00008d80
        /*0528*/ 	.word	0x00000004
        /*052c*/ 	.word	0x00011828
        /*0530*/ 	.short	0x010a
        /*0532*/ 	.byte	0x3f
	.zero		1


	//   ....[60]....
        /*0534*/ 	.word	0x00008dd0
        /*0538*/ 	.word	0x00000006
        /*053c*/ 	.word	0x00011828
        /*0540*/ 	.short	0x010a
        /*0542*/ 	.byte	0x3f
	.zero		1


	//   ....[61]....
        /*0544*/ 	.word	0x00008e20
        /*0548*/ 	.word	0x00000006
        /*054c*/ 	.word	0x00011828
        /*0550*/ 	.short	0x010a
        /*0552*/ 	.byte	0x3f
	.zero		1


	//----- nvinfo : EIATTR_NUM_MBARRIERS
	.align		4
.L_38:
        /*0554*/ 	.byte	0x03, 0x38
        /*0556*/ 	.short	0x001e


	//----- nvinfo : EIATTR_EXIT_INSTR_OFFSETS
	.align		4
        /*0558*/ 	.byte	0x04, 0x1c
        /*055a*/ 	.short	(.L_40 - .L_39)


	//   ....[0]....
.L_39:
        /*055c*/ 	.word	0x000009f0


	//   ....[1]....
        /*0560*/ 	.word	0x000072d0


	//   ....[2]....
        /*0564*/ 	.word	0x00007310


	//   ....[3]....
        /*0568*/ 	.word	0x00008240


	//   ....[4]....
        /*056c*/ 	.word	0x000089e0


	//----- nvinfo : EIATTR_MAX_THREADS
	.align		4
.L_40:
        /*0570*/ 	.byte	0x04, 0x05
        /*0572*/ 	.short	(.L_42 - .L_41)
.L_41:
        /*0574*/ 	.word	0x00000180
        /*0578*/ 	.word	0x00000001
        /*057c*/ 	.word	0x00000001


	//----- nvinfo : EIATTR_CRS_STACK_SIZE
	.align		4
.L_42:
        /*0580*/ 	.byte	0x04, 0x1e
        /*0582*/ 	.short	(.L_44 - .L_43)
.L_43:
        /*0584*/ 	.word	0x00000000


	//----- nvinfo : EIATTR_CBANK_PARAM_SIZE
	.align		4
.L_44:
        /*0588*/ 	.byte	0x03, 0x19
        /*058a*/ 	.short	0x0870


	//----- nvinfo : EIATTR_PARAM_CBANK
	.align		4
        /*058c*/ 	.byte	0x04, 0x0a
        /*058e*/ 	.short	(.L_46 - .L_45)
	.align		4
.L_45:
        /*0590*/ 	.word	index@(.nv.constant0._ZN7cutlass13device_kernelINS_4fmha6kernel28FmhaKernelTmaWarpSpecializedINS1_10collective30FmhaMainloopTmaWarpSpecializedINS_12float_e4m3_tEffN4cute5tupleIJNS7_1CILi128EEENS9_ILi64EEENS9_ILi160EEEEEENS8_IJiNS9_ILi1EEENS8_IJiiEEEEEESG_NS8_IJSE_iSF_EEENS4_13DefaultFusionEJEEENS4_15FmhaFwdEpilogueIS6_fNS8_IJSB_SC_SB_EEEEENS2_23IndividualTileSchedulerEJEEEEEvNT_6ParamsE)
        /*0594*/ 	.short	0x0210
        /*0596*/ 	.short	0x0870


	//----- nvinfo : EIATTR_SW_WAR
	.align		4
.L_46:
        /*0598*/ 	.byte	0x04, 0x36
        /*059a*/ 	.short	(.L_48 - .L_47)
.L_47:
        /*059c*/ 	.word	0x00000008
.L_48:


//--------------------- .nv.callgraph             --------------------------
	.section	.nv.callgraph,"",@"SHT_CUDA_CALLGRAPH"
	.align	4
	.sectionentsize	8
	.align		4
        /*0000*/ 	.word	0x00000000
	.align		4
        /*0004*/ 	.word	0xffffffff
	.align		4
        /*0008*/ 	.word	index@(_ZN7cutlass13device_kernelINS_4fmha6kernel28FmhaKernelTmaWarpSpecializedINS1_10collective30FmhaMainloopTmaWarpSpecializedINS_12float_e4m3_tEffN4cute5tupleIJNS7_1CILi128EEENS9_ILi64EEENS9_ILi160EEEEEENS8_IJiNS9_ILi1EEENS8_IJiiEEEEEESG_NS8_IJSE_iSF_EEENS4_13DefaultFusionEJEEENS4_15FmhaFwdEpilogueIS6_fNS8_IJSB_SC_SB_EEEEENS2_23IndividualTileSchedulerEJEEEEEvNT_6ParamsE)
	.align		4
        /*000c*/ 	.word	index@(__assertfail)
	.align		4
        /*0010*/ 	.word	0x00000000
	.align		4
        /*0014*/ 	.word	0xfffffffe
	.align		4
        /*0018*/ 	.word	0x00000000
	.align		4
        /*001c*/ 	.word	0xfffffffd
	.align		4
        /*0020*/ 	.word	0x00000000
	.align		4
        /*0024*/ 	.word	0xfffffffc


//--------------------- .nv.constant4             --------------------------
	.section	.nv.constant4,"a",@progbits
	.align	8
	.align		8
.nv.constant4:
        /*0000*/ 	.dword	__assertfail
	.align		8
        /*0008*/ 	.dword	__unnamed_1
	.align		8
        /*0010*/ 	.dword	__unnamed_2
	.align		8
        /*0018*/ 	.dword	_ZN39_INTERNAL_24fa572f_4_k_cu_e6f7c7cd_27914cuda3std3__45__cpo5beginE
	.align		8
        /*0020*/ 	.dword	_ZN39_INTERNAL_24fa572f_4_k_cu_e6f7c7cd_27914cuda3std3__45__cpo3endE
	.align		8
        /*0028*/ 	.dword	_ZN39_INTERNAL_24fa572f_4_k_cu_e6f7c7cd_27914cuda3std3__45__cpo6cbeginE
	.align		8
        /*0030*/ 	.dword	_ZN39_INTERNAL_24fa572f_4_k_cu_e6f7c7cd_27914cuda3std3__45__cpo4cendE
	.align		8
        /*0038*/ 	.dword	_ZN39_INTERNAL_24fa572f_4_k_cu_e6f7c7cd_27914cuda3std3__441_GLOBAL__N__24fa572f_4_k_cu_e6f7c7cd_27916ignoreE
	.align		8
        /*0040*/ 	.dword	_ZN39_INTERNAL_24fa572f_4_k_cu_e6f7c7cd_27914cuda3std3__419piecewise_constructE
	.align		8
        /*0048*/ 	.dword	_ZN39_INTERNAL_24fa572f_4_k_cu_e6f7c7cd_27914cuda3std3__48in_placeE
	.align		8
        /*0050*/ 	.dword	_ZN39_INTERNAL_24fa572f_4_k_cu_e6f7c7cd_27914cuda3std6ranges3__45__cpo4swapE
	.align		8
        /*0058*/ 	.dword	_ZN39_INTERNAL_24fa572f_4_k_cu_e6f7c7cd_27914cuda3std6ranges3__45__cpo9iter_moveE
	.align		8
        /*0060*/ 	.dword	_ZN39_INTERNAL_24fa572f_4_k_cu_e6f7c7cd_27914cute7productE
	.align		8
        /*0068*/ 	.dword	_ZN39_INTERNAL_24fa572f_4_k_cu_e6f7c7cd_27914cute1_E
	.align		8
        /*0070*/ 	.dword	$str$24
	.align		8
        /*0078*/ 	.dword	$str$25


//--------------------- .text._ZN7cutlass13device_kernelINS_4fmha6kernel28FmhaKernelTmaWarpSpecializedINS1_10collective30FmhaMainloopTmaWarpSpecializedINS_12float_e4m3_tEffN4cute5tupleIJNS7_1CILi128EEENS9_ILi64EEENS9_ILi160EEEEEENS8_IJiNS9_ILi1EEENS8_IJiiEEEEEESG_NS8_IJSE_iSF_EEENS4_13DefaultFusionEJEEENS4_15FmhaFwdEpilogueIS6_fNS8_IJSB_SC_SB_EEEEENS2_23IndividualTileSchedulerEJEEEEEvNT_6ParamsE --------------------------
	.section	.text._ZN7cutlass13device_kernelINS_4fmha6kernel28FmhaKernelTmaWarpSpecializedINS1_10collective30FmhaMainloopTmaWarpSpecializedINS_12float_e4m3_tEffN4cute5tupleIJNS7_1CILi128EEENS9_ILi64EEENS9_ILi160EEEEEENS8_IJiNS9_ILi1EEENS8_IJiiEEEEEESG_NS8_IJSE_iSF_EEENS4_13DefaultFusionEJEEENS4_15FmhaFwdEpilogueIS6_fNS8_IJSB_SC_SB_EEEEENS2_23IndividualTileSchedulerEJEEEEEvNT_6ParamsE,"ax",@progbits
	.align	128
.text._ZN7cutlass13device_kernelINS_4fmha6kernel28FmhaKernelTmaWarpSpecializedINS1_10collective30FmhaMainloopTmaWarpSpecializedINS_12float_e4m3_tEffN4cute5tupleIJNS7_1CILi128EEENS9_ILi64EEENS9_ILi160EEEEEENS8_IJiNS9_ILi1EEENS8_IJiiEEEEEESG_NS8_IJSE_iSF_EEENS4_13DefaultFusionEJEEENS4_15FmhaFwdEpilogueIS6_fNS8_IJSB_SC_SB_EEEEENS2_23IndividualTileSchedulerEJEEEEEvNT_6ParamsE:
        .type           _ZN7cutlass13device_kernelINS_4fmha6kernel28FmhaKernelTmaWarpSpecializedINS1_10collective30FmhaMainloopTmaWarpSpecializedINS_12float_e4m3_tEffN4cute5tupleIJNS7_1CILi128EEENS9_ILi64EEENS9_ILi160EEEEEENS8_IJiNS9_ILi1EEENS8_IJiiEEEEEESG_NS8_IJSE_iSF_EEENS4_13DefaultFusionEJEEENS4_15FmhaFwdEpilogueIS6_fNS8_IJSB_SC_SB_EEEEENS2_23IndividualTileSchedulerEJEEEEEvNT_6ParamsE,@function
        .size           _ZN7cutlass13device_kernelINS_4fmha6kernel28FmhaKernelTmaWarpSpecializedINS1_10collective30FmhaMainloopTmaWarpSpecializedINS_12float_e4m3_tEffN4cute5tupleIJNS7_1CILi128EEENS9_ILi64EEENS9_ILi160EEEEEENS8_IJiNS9_ILi1EEENS8_IJiiEEEEEESG_NS8_IJSE_iSF_EEENS4_13DefaultFusionEJEEENS4_15FmhaFwdEpilogueIS6_fNS8_IJSB_SC_SB_EEEEENS2_23IndividualTileSchedulerEJEEEEEvNT_6ParamsE,(.L_x_112 - _ZN7cutlass13device_kernelINS_4fmha6kernel28FmhaKernelTmaWarpSpecializedINS1_10collective30FmhaMainloopTmaWarpSpecializedINS_12float_e4m3_tEffN4cute5tupleIJNS7_1CILi128EEENS9_ILi64EEENS9_ILi160EEEEEENS8_IJiNS9_ILi1EEENS8_IJiiEEEEEESG_NS8_IJSE_iSF_EEENS4_13DefaultFusionEJEEENS4_15FmhaFwdEpilogueIS6_fNS8_IJSB_SC_SB_EEEEENS2_23IndividualTileSchedulerEJEEEEEvNT_6ParamsE)
        .other          _ZN7cutlass13device_kernelINS_4fmha6kernel28FmhaKernelTmaWarpSpecializedINS1_10collective30FmhaMainloopTmaWarpSpecializedINS_12float_e4m3_tEffN4cute5tupleIJNS7_1CILi128EEENS9_ILi64EEENS9_ILi160EEEEEENS8_IJiNS9_ILi1EEENS8_IJiiEEEEEESG_NS8_IJSE_iSF_EEENS4_13DefaultFusionEJEEENS4_15FmhaFwdEpilogueIS6_fNS8_IJSB_SC_SB_EEEEENS2_23IndividualTileSchedulerEJEEEEEvNT_6ParamsE,@"STO_CUDA_ENTRY STV_DEFAULT"
_ZN7cutlass13device_kernelINS_4fmha6kernel28FmhaKernelTmaWarpSpecializedINS1_10collective30FmhaMainloopTmaWarpSpecializedINS_12float_e4m3_tEffN4cute5tupleIJNS7_1CILi128EEENS9_ILi64EEENS9_ILi160EEEEEENS8_IJiNS9_ILi1EEENS8_IJiiEEEEEESG_NS8_IJSE_iSF_EEENS4_13DefaultFusionEJEEENS4_15FmhaFwdEpilogueIS6_fNS8_IJSB_SC_SB_EEEEENS2_23IndividualTileSchedulerEJEEEEEvNT_6ParamsE:
[----:B------:R-:W1:Y:S01]  /*0000*/  LDC R1, c[0x0][0x28] ;  /* 0x00000a00ff017b82 */ /* 0x000e620000000800 */
[----:B------:R-:W2:Y:S01]  /*0010*/  S2R R0, SR_TID.X ;  /* 0x0000000000007919 */ /* 0x000ea20000002100 */
[----:B------:R-:W-:Y:S01]  /*0020*/  ELECT P1, URZ, PT ;  /* 0x00000000003f782f */ /* 0x000fe20003820000 */
[----:B------:R-:W-:Y:S01]  /*0030*/  BSSY B0, `(.L_x_0) ;  /* 0x0000017000007945 */ /* 0x000fe20003800000 */
[----:B--2---:R-:W-:-:S05]  /*0040*/  SHF.R.U32.HI R2, RZ, 0x5, R0 ;  /* 0x00000005ff027819 */ /* 0x004fca0000011600 */
[----:B------:R-:W2:Y:S02]  /*0050*/  SHFL.IDX PT, R3, R2, RZ, 0x1f ;  /* 0x00001fff02037589 */ /* 0x000ea400000e0000 */
[----:B--2---:R-:W-:Y:S02]  /*0060*/  R2UR UR4, R3 ;  /* 0x00000000030472ca */ /* 0x004fe400000e0000 */
[----:B------:R-:W-:-:S06]  /*0070*/  SHF.R.U32.HI R3, RZ, 0x7, R0 ;  /* 0x00000007ff037819 */ /* 0x000fcc0000011600 */
[----:B------:R-:W2:Y:S05]  /*0080*/  SHFL.IDX PT, R3, R3, RZ, 0x1f ;  /* 0x00001fff03037589 */ /* 0x000eaa00000e0000 */
[----:B------:R-:W-:Y:S02]  /*0090*/  USHF.R.S32.HI UR5, URZ, 0x1f, UR4 ;  /* 0x0000001f3f057899 */ /* 0x000fe40008011404 */
[----:B------:R-:W-:Y:S02]  /*00a0*/  ISETP.NE.OR P0, PT, RZ, UR4, !P1 ;  /* 0x00000004ff007c0c */ /* 0x000fe4000cf05670 */
[----:B------:R-:W-:-:S04]  /*00b0*/  ULEA.HI UR5, UR5, UR4, URZ, 0x2 ;  /* 0x0000000405057291 */ /* 0x000fc8000f8f103f */
[----:B------:R-:W-:-:S04]  /*00c0*/  ULOP3.LUT UR5, UR5, 0xfffffffc, URZ, 0xc0, !UPT ;  /* 0xfffffffc05057892 */ /* 0x000fc8000f8ec03f */
[----:B------:R-:W-:-:S03]  /*00d0*/  UIADD3 UR5, UR4, -UR5, URZ ;  /* 0x8000000504057290 */ /* 0x000fc6000fffe03f */
[----:B-1----:R-:W-:Y:S09]  /*00e0*/  @P0 BRA `(.L_x_1) ;  /* 0x00000000002c0947 */ /* 0x002ff20003800000 */
[----:B------:R-:W-:Y:S02]  /*00f0*/  ULDC.64 UR6, c[0x0][0x198] ;  /* 0x0000660000067ab9 */ /* 0x000fe40000000a00 */
[----:B------:R-:W-:Y:S02]  /*0100*/  UIADD3 UR8, UP0, UR6, 0xf0, URZ ;  /* 0x000000f006087890 */ /* 0x000fe4000ff1e03f */
[----:B------:R-:W-:Y:S02]  /*0110*/  UIADD3 UR10, UP1, UR6, 0x1f0, URZ ;  /* 0x000001f0060a7890 */ /* 0x000fe4000ff3e03f */
[----:B------:R-:W-:Y:S02]  /*0120*/  UIADD3 UR6, UP2, UR6, 0x2f0, URZ ;  /* 0x000002f006067890 */ /* 0x000fe4000ff5e03f */
[----:B------:R-:W-:Y:S02]  /*0130*/  UIADD3.X UR9, URZ, UR7, URZ, UP0, !UPT ;  /* 0x000000073f097290 */ /* 0x000fe400087fe43f */
[----:B------:R-:W-:-:S02]  /*0140*/  UIADD3.X UR11, URZ, UR7, URZ, UP1, !UPT ;  /* 0x000000073f0b7290 */ /* 0x000fc40008ffe43f */
[----:B------:R-:W-:-:S05]  /*0150*/  UIADD3.X UR7, URZ, UR7, URZ, UP2, !UPT ;  /* 0x000000073f077290 */ /* 0x000fca00097fe43f */
[----:B------:R1:W-:Y:S02]  /*0160*/  UTMACCTL.PF [UR8] ;  /* 0x00000000080079b9 */ /* 0x0003e40008040000 */
[----:B------:R1:W-:Y:S02]  /*0170*/  UTMACCTL.PF [UR10] ;  /* 0x000000000a0079b9 */ /* 0x0003e40008040000 */
[----:B------:R1:W-:Y:S02]  /*0180*/  UTMACCTL.PF [UR6] ;  /* 0x00000000060079b9 */ /* 0x0003e40008040000 */
[----:B-1----:R-:W-:Y:S01]  /*0190*/  NOP ;  /* 0x0000000000007918 */ /* 0x002fe20000000000 */
.L_x_1:
[----:B------:R-:W-:Y:S05]  /*01a0*/  BSYNC B0 ;  /* 0x0000000000007941 */ /* 0x000fea0003800000 */
.L_x_0:
[----:B------:R-:W1:Y:S01]  /*01b0*/  SHFL.IDX PT, R4, R2, RZ, 0x1f ;  /* 0x00001fff02047589 */ /* 0x000e6200000e0000 */
[----:B--2---:R-:W-:Y:S01]  /*01c0*/  R2UR UR37, R3 ;  /* 0x00000000032572ca */ /* 0x004fe200000e0000 */
[----:B------:R-:W-:-:S12]  /*01d0*/  UISETP.NE.AND UP0, UPT, UR5, 0x1, UPT ;  /* 0x000000010500788c */ /* 0x000fd8000bf05270 */
[----:B------:R-:W-:Y:S02]  /*01e0*/  UIADD3 UR10, UR37, -0x1, URZ ;  /* 0xffffffff250a7890 */ /* 0x000fe4000fffe03f */
[----:B------:R-:W-:Y:S02]  /*01f0*/  UISETP.EQ.AND UP0, UPT, UR37, URZ, !UP0 ;  /* 0x0000003f2500728c */ /* 0x000fe4000c702270 */
[----:B------:R-:W-:Y:S02]  /*0200*/  UISETP.GE.U32.AND UP1, UPT, UR10, 0x4, UPT ;  /* 0x000000040a00788c */ /* 0x000fe4000bf26070 */
[----:B------:R-:W-:Y:S01]  /*0210*/  USEL UR4, URZ, 0x1, !UP0 ;  /* 0x000000013f047887 */ /* 0x000fe2000c000000 */
[----:B-1----:R-:W-:-:S03]  /*0220*/  ISETP.NE.AND P0, PT, R4, RZ, PT ;  /* 0x000000ff0400720c */ /* 0x002fc60003f05270 */
[----:B------:R-:W-:-:S10]  /*0230*/  USEL UR4, UR4, 0x2, UP1 ;  /* 0x0000000204047887 */ /* 0x000fd40008800000 */
[----:B------:R-:W-:Y:S05]  /*0240*/  @P0 BRA `(.L_x_2) ;  /* 0x0000000000480947 */ /* 0x000fea0003800000 */
[----:B------:R-:W1:Y:S01]  /*0250*/  S2UR UR11, SR_CgaCtaId ;  /* 0x00000000000b79c3 */ /* 0x000e620000008800 */
[----:B------:R-:W-:Y:S01]  /*0260*/  UMOV UR6, 0x400 ;  /* 0x0000040000067882 */ /* 0x000fe20000000000 */
[----:B------:R-:W-:Y:S01]  /*0270*/  UMOV UR7, 0x1 ;  /* 0x0000000100077882 */ /* 0x000fe20000000000 */
[----:B------:R-:W-:Y:S01]  /*0280*/  UMOV UR8, 0x80 ;  /* 0x0000008000087882 */ /* 0x000fe20000000000 */
[----:B------:R-:W-:Y:S01]  /*0290*/  ELECT P0, URZ, PT ;  /* 0x00000000003f782f */ /* 0x000fe20003800000 */
[----:B------:R-:W-:-:S04]  /*02a0*/  UIADD3 UR8, -UR8, 0x100000, URZ ;  /* 0x0010000008087890 */ /* 0x000fc8000fffe13f */
[----:B------:R-:W-:Y:S02]  /*02b0*/  USHF.L.U32 UR9, UR8, 0xb, URZ ;  /* 0x0000000b08097899 */ /* 0x000fe4000800063f */
[----:B------:R-:W-:Y:S02]  /*02c0*/  USHF.L.U32 UR8, UR8, 0x1, URZ ;  /* 0x0000000108087899 */ /* 0x000fe4000800063f */
[----:B-1----:R-:W-:Y:S02]  /*02d0*/  ULEA UR11, UR11, UR6, 0x18 ;  /* 0x000000060b0b7291 */ /* 0x002fe4000f8ec03f */
[----:B------:R-:W-:-:S04]  /*02e0*/  UIADD3 UR6, -UR7, 0x100000, URZ ;  /* 0x0010000007067890 */ /* 0x000fc8000fffe13f */
[----:B------:R-:W-:Y:S02]  /*02f0*/  USHF.L.U32 UR7, UR6, 0xb, URZ ;  /* 0x0000000b06077899 */ /* 0x000fe4000800063f */
[----:B------:R-:W-:Y:S01]  /*0300*/  USHF.L.U32 UR6, UR6, 0x1, URZ ;  /* 0x0000000106067899 */ /* 0x000fe2000800063f */
[----:B------:R-:W1:Y:S11]  /*0310*/  FENCE.VIEW.ASYNC.S ;  /* 0x00000000000073c6 */ /* 0x000e760000000000 */
[----:B-1----:R1:W2:Y:S01]  /*0320*/  SYNCS.EXCH.64 URZ, [UR11+0x11850], UR6 ;  /* 0x011850060b3f75b2 */ /* 0x0022a20008000100 */
[----:B------:R1:W3:Y:S01]  /*0330*/  SYNCS.EXCH.64 URZ, [UR11+0x11860], UR8 ;  /* 0x011860080b3f75b2 */ /* 0x0002e20008000100 */
[----:B------:R1:W4:Y:S01]  /*0340*/  SYNCS.EXCH.64 URZ, [UR11+0x11858], UR6 ;  /* 0x011858060b3f75b2 */ /* 0x0003220008000100 */
[----:B------:R1:W1:Y:S01]  /*0350*/  SYNCS.EXCH.64 URZ, [UR11+0x11868], UR8 ;  /* 0x011868080b3f75b2 */ /* 0x0002620008000100 */
[----:B------:R-:W-:Y:S01]  /*0360*/  NOP ;  /* 0x0000000000007918 */ /* 0x000fe20000000000 */
.L_x_2:
[----:B------:R-:W5:Y:S01]  /*0370*/  SHFL.IDX PT, R3, R2, RZ, 0x1f ;  /* 0x00001fff02037589 */ /* 0x000f6200000e0000 */
[----:B------:R-:W-:Y:S01]  /*0380*/  NOP ;  /* 0x0000000000007918 */ /* 0x000fe20000000000 */
[----:B-----5:R-:W-:-:S13]  /*0390*/  ISETP.NE.AND P0, PT, R3, RZ, PT ;  /* 0x000000ff0300720c */ /* 0x020fda0003f05270 */
[----:B------:R-:W-:Y:S05]  /*03a0*/  @P0 BRA `(.L_x_3) ;  /* 0x0000000000600947 */ /* 0x000fea0003800000 */
[----:B-1----:R-:W1:Y:S01]  /*03b0*/  S2UR UR7, SR_CgaCtaId ;  /* 0x00000000000779c3 */ /* 0x002e620000008800 */
[----:B------:R-:W-:Y:S01]  /*03c0*/  UMOV UR6, 0x400 ;  /* 0x0000040000067882 */ /* 0x000fe20000000000 */
[----:B------:R-:W-:Y:S01]  /*03d0*/  UMOV UR8, 0x1 ;  /* 0x0000000100087882 */ /* 0x000fe20000000000 */
[----:B------:R-:W-:Y:S01]  /*03e0*/  UMOV UR12, 0x100 ;  /* 0x00000100000c7882 */ /* 0x000fe20000000000 */
[----:B------:R-:W-:-:S04]  /*03f0*/  UIADD3 UR8, -UR8, 0x100000, URZ ;  /* 0x0010000008087890 */ /* 0x000fc8000fffe13f */
[----:B------:R-:W-:Y:S02]  /*0400*/  USHF.L.U32 UR9, UR8, 0xb, URZ ;  /* 0x0000000b08097899 */ /* 0x000fe4000800063f */
[----:B------:R-:W-:Y:S01]  /*0410*/  USHF.L.U32 UR8, UR8, 0x1, URZ ;  /* 0x0000000108087899 */ /* 0x000fe2000800063f */
[----:B------:R-:W-:Y:S01]  /*0420*/  ELECT P0, URZ, PT ;  /* 0x00000000003f782f */ /* 0x000fe20003800000 */
[----:B-1----:R-:W-:Y:S02]  /*0430*/  ULEA UR11, UR7, UR6, 0x18 ;  /* 0x00000006070b7291 */ /* 0x002fe4000f8ec03f */
[----:B------:R-:W-:-:S04]  /*0440*/  UIADD3 UR6, -UR12, 0x100000, URZ ;  /* 0x001000000c067890 */ /* 0x000fc8000fffe13f */
[----:B------:R-:W-:Y:S02]  /*0450*/  USHF.L.U32 UR7, UR6, 0xb, URZ ;  /* 0x0000000b06077899 */ /* 0x000fe4000800063f */
[----:B------:R-:W-:Y:S01]  /*0460*/  USHF.L.U32 UR6, UR6, 0x1, URZ ;  /* 0x0000000106067899 */ /* 0x000fe2000800063f */
[----:B------:R-:W1:Y:S03]  /*0470*/  FENCE.VIEW.ASYNC.S ;  /* 0x00000000000073c6 */ /* 0x000e660000000000 */
[----:B-1----:R1:W1:Y:S08]  /*0480*/  SYNCS.EXCH.64 URZ, [UR11+0x11800], UR8 ;  /* 0x011800080b3f75b2 */ /* 0x0022700008000100 */
[----:B------:R1:W1:Y:S01]  /*0490*/  SYNCS.EXCH.64 URZ, [UR11+0x11828], UR6 ;  /* 0x011828060b3f75b2 */ /* 0x0002620008000100 */
        /* <DEDUP_REMOVED lines=8> */
[----:B------:R-:W-:Y:S01]  /*0520*/  NOP ;  /* 0x0000000000007918 */ /* 0x000fe20000000000 */
.L_x_3:
        /* <DEDUP_REMOVED lines=21> */
[----:B------:R-:W-:Y:S01]  /*0680*/  NOP ;  /* 0x0000000000007918 */ /* 0x000fe20000000000 */
.L_x_4:
[----:B------:R-:W5:Y:S01]  /*0690*/  SHFL.IDX PT, R3, R2, RZ, 0x1f ;  /* 0x00001fff02037589 */ /* 0x000f6200000e0000 */
[----:B------:R-:W-:Y:S01]  /*06a0*/  ELECT P0, URZ, PT ;  /* 0x00000000003f782f */ /* 0x000fe20003800000 */
[----:B------:R-:W-:Y:S01]  /*06b0*/  NOP ;  /* 0x0000000000007918 */ /* 0x000fe20000000000 */
[----:B-1----:R-:W-:Y:S02]  /*06c0*/  UMOV UR6, 0x80 ;  /* 0x0000008000067882 */ /* 0x002fe40000000000 */
[C---:B-----5:R-:W-:Y:S02]  /*06d0*/  ISETP.NE.OR P0, PT, R3.reuse, RZ, !P0 ;  /* 0x000000ff0300720c */ /* 0x060fe40004705670 */
[----:B------:R-:W-:-:S11]  /*06e0*/  ISETP.NE.AND P2, PT, R3, RZ, PT ;  /* 0x000000ff0300720c */ /* 0x000fd60003f45270 */
[----:B------:R-:W-:Y:S01]  /*06f0*/  VOTEU.ALL UP0, P0 ;  /* 0x00000000003f7886 */ /* 0x000fe20000000000 */
[----:B------:R-:W-:Y:S01]  /*0700*/  VOTEU.ALL UP1, P0 ;  /* 0x00000000003f7886 */ /* 0x000fe20000020000 */
[----:B------:R-:W-:Y:S01]  /*0710*/  VOTEU.ALL UP2, P0 ;  /* 0x00000000003f7886 */ /* 0x000fe20000040000 */
[----:B------:R-:W-:Y:S02]  /*0720*/  VOTEU.ALL UP3, P0 ;  /* 0x00000000003f7886 */ /* 0x000fe40000060000 */
[----:B------:R-:W1:Y:S01]  /*0730*/  @!UP0 S2UR UR9, SR_CgaCtaId ;  /* 0x00000000000989c3 */ /* 0x000e620000008800 */
[----:B------:R-:W-:Y:S01]  /*0740*/  @!UP0 UMOV UR8, 0x400 ;  /* 0x0000040000088882 */ /* 0x000fe20000000000 */
[----:B------:R-:W-:-:S04]  /*0750*/  @!UP0 UIADD3 UR6, -UR6, 0x100000, URZ ;  /* 0x0010000006068890 */ /* 0x000fc8000fffe13f */
[----:B------:R-:W-:Y:S02]  /*0760*/  @!UP0 USHF.L.U32 UR7, UR6, 0xb, URZ ;  /* 0x0000000b06078899 */ /* 0x000fe4000800063f */
[----:B------:R-:W-:Y:S02]  /*0770*/  @!UP0 USHF.L.U32 UR6, UR6, 0x1, URZ ;  /* 0x0000000106068899 */ /* 0x000fe4000800063f */
[----:B-1----:R-:W-:Y:S01]  /*0780*/  @!UP0 ULEA UR8, UR9, UR8, 0x18 ;  /* 0x0000000809088291 */ /* 0x002fe2000f8ec03f */
[----:B------:R-:W-:Y:S01]  /*0790*/  VOTEU.ALL UP0, P0 ;  /* 0x00000000003f7886 */ /* 0x000fe20000000000 */
[----:B------:R-:W1:Y:S10]  /*07a0*/  FENCE.VIEW.ASYNC.S ;  /* 0x00000000000073c6 */ /* 0x000e740000000000 */
[----:B-1----:R1:W1:Y:S01]  /*07b0*/  @!UP0 SYNCS.EXCH.64 URZ, [UR8+0x11890], UR6 ;  /* 0x01189006083f85b2 */ /* 0x0022620008000100 */
[----:B------:R1:W1:Y:S01]  /*07c0*/  @!UP1 SYNCS.EXCH.64 URZ, [UR8+0x11898], UR6 ;  /* 0x01189806083f95b2 */ /* 0x0002620008000100 */
[----:B------:R1:W1:Y:S01]  /*07d0*/  @!UP2 SYNCS.EXCH.64 URZ, [UR8+0x118a0], UR6 ;  /* 0x0118a006083fa5b2 */ /* 0x0002620008000100 */
[----:B------:R1:W1:Y:S01]  /*07e0*/  @!UP3 SYNCS.EXCH.64 URZ, [UR8+0x118a8], UR6 ;  /* 0x0118a806083fb5b2 */ /* 0x0002620008000100 */
[----:B------:R-:W-:Y:S01]  /*07f0*/  NOP ;  /* 0x0000000000007918 */ /* 0x000fe20000000000 */
[----:B------:R-:W-:Y:S05]  /*0800*/  @P2 BRA `(.L_x_5) ;  /* 0x0000000000582947 */ /* 0x000fea0003800000 */
[----:B-1----:R-:W1:Y:S01]  /*0810*/  S2UR UR7, SR_CgaCtaId ;  /* 0x00000000000779c3 */ /* 0x002e620000008800 */
[----:B------:R-:W-:Y:S01]  /*0820*/  UMOV UR6, 0x400 ;  /* 0x0000040000067882 */ /* 0x000fe20000000000 */
[----:B------:R-:W-:Y:S01]  /*0830*/  UMOV UR8, 0x20 ;  /* 0x0000002000087882 */ /* 0x000fe20000000000 */
[----:B------:R-:W-:Y:S01]  /*0840*/  UMOV UR9, 0x80 ;  /* 0x0000008000097882 */ /* 0x000fe20000000000 */
[----:B------:R-:W-:Y:S01]  /*0850*/  ELECT P0, URZ, PT ;  /* 0x00000000003f782f */ /* 0x000fe20003800000 */
[----:B-1----:R-:W-:Y:S02]  /*0860*/  ULEA UR11, UR7, UR6, 0x18 ;  /* 0x00000006070b7291 */ /* 0x002fe4000f8ec03f */
[----:B------:R-:W-:-:S04]  /*0870*/  UIADD3 UR6, -UR8, 0x100000, URZ ;  /* 0x0010000008067890 */ /* 0x000fc8000fffe13f */
[----:B------:R-:W-:Y:S02]  /*0880*/  USHF.L.U32 UR7, UR6, 0xb, URZ ;  /* 0x0000000b06077899 */ /* 0x000fe4000800063f */
[----:B------:R-:W-:Y:S02]  /*0890*/  USHF.L.U32 UR6, UR6, 0x1, URZ ;  /* 0x0000000106067899 */ /* 0x000fe4000800063f */
        /* <DEDUP_REMOVED lines=13> */
.L_x_5:
[----:B------:R-:W-:Y:S01]  /*0970*/  ISETP.NE.AND P0, PT, RZ, UR37, PT ;  /* 0x00000025ff007c0c */ /* 0x000fe2000bf05270 */
[----:B------:R-:W-:Y:S01]  /*0980*/  IMAD.U32 R2, RZ, RZ, UR5 ;  /* 0x00000005ff027e24 */ /* 0x000fe2000f8e00ff */
[----:B------:R-:W-:Y:S01]  /*0990*/  NOP ;  /* 0x0000000000007918 */ /* 0x000fe20000000000 */
[----:B-1234-:R-:W-:Y:S03]  /*09a0*/  BAR.SYNC.DEFER_BLOCKING 0x0 ;  /* 0x0000000000007b1d */ /* 0x01efe60000010000 */
[----:B------:R-:W-:-:S07]  /*09b0*/  ISETP.EQ.AND P2, PT, R2, 0x1, P1 ;  /* 0x000000010200780c */ /* 0x000fce0000f42270 */
[----:B------:R-:W-:Y:S06]  /*09c0*/  @!P0 BRA `(.L_x_6) ;  /* 0x0000006800448947 */ /* 0x000fec0003800000 */
[----:B------:R-:W-:-:S06]  /*09d0*/  UISETP.GT.U32.AND UP0, UPT, UR10, 0x3, UPT ;  /* 0x000000030a00788c */ /* 0x000fcc000bf04070 */
[----:B------:R-:W-:-:S13]  /*09e0*/  PLOP3.LUT P0, PT, PT, PT, UP0, 0x80, 0x0 ;  /* 0x000000000000781c */ /* 0x000fda0003f0f008 */
[----:B------:R-:W-:Y:S05]  /*09f0*/  @P0 EXIT ;  /* 0x000000000000094d */ /* 0x000fea0003800000 */
.L_x_7:
[----:B------:R-:W-:-:S08]  /*0a00*/  NOP ;  /* 0x0000000000007918 */ /* 0x000fd00000000000 */
[----:B------:R-:W1:Y:S02]  /*0a10*/  USETMAXREG.TRY_ALLOC.CTAPOOL UP0, 0xf0 ;  /* 0x000000f0000079c8 */ /* 0x000e640008000600 */
[----:B-1----:R-:W-:-:S13]  /*0a20*/  PLOP3.LUT P0, PT, PT, PT, UP0, 0x80, 0x0 ;  /* 0x000000000000781c */ /* 0x002fda0003f0f008 */
[----:B------:R-:W-:Y:S05]  /*0a30*/  @!P0 BRA `(.L_x_7) ;  /* 0xfffffffc00f08947 */ /* 0x000fea000383ffff */
[----:B------:R-:W-:Y:S01]  /*0a40*/  UISETP.NE.AND UP0, UPT, UR37, 0x1, UPT ;  /* 0x000000012500788c */ /* 0x000fe2000bf05270 */
[----:B------:R-:W1:Y:S01]  /*0a50*/  S2UR UR42, SR_CTAID.X ;  /* 0x00000000002a79c3 */ /* 0x000e620000002500 */
[----:B------:R-:W-:Y:S01]  /*0a60*/  UMOV UR5, URZ ;  /* 0x0000003f00057c82 */ /* 0x000fe20008000000 */
[----:B------:R-:W-:-:S03]  /*0a70*/  UMOV UR6, URZ ;  /* 0x0000003f00067c82 */ /* 0x000fc60008000000 */
[----:B------:R-:W-:-:S13]  /*0a80*/  PLOP3.LUT P0, PT, PT, PT, UP0, 0x80, 0x0 ;  /* 0x000000000000781c */ /* 0x000fda0003f0f008 */
[----:B------:R-:W-:Y:S05]  /*0a90*/  @!P0 BRA `(.L_x_8) ;  /* 0x00000000003c8947 */ /* 0x000fea0003800000 */
[----:B------:R-:W-:Y:S01]  /*0aa0*/  UISETP.NE.AND UP0, UPT, UR37, 0x2, UPT ;  /* 0x000000022500788c */ /* 0x000fe2000bf05270 */
[----:B------:R-:W-:-:S05]  /*0ab0*/  UMOV UR6, 0x1 ;  /* 0x0000000100067882 */ /* 0x000fca0000000000 */
[----:B------:R-:W-:-:S13]  /*0ac0*/  PLOP3.LUT P1, PT, PT, PT, UP0, 0x80, 0x0 ;  /* 0x000000000000781c */ /* 0x000fda0003f2f008 */
[----:B------:R-:W-:Y:S05]  /*0ad0*/  @!P1 BRA `(.L_x_8) ;  /* 0x00000000002c9947 */ /* 0x000fea0003800000 */
[----:B------:R-:W-:-:S06]  /*0ae0*/  UISETP.NE.AND UP0, UPT, UR37, 0x3, UPT ;  /* 0x000000032500788c */ /* 0x000fcc000bf05270 */
[----:B------:R-:W-:-:S13]  /*0af0*/  PLOP3.LUT P1, PT, PT, PT, UP0, 0x80, 0x0 ;  /* 0x000000000000781c */ /* 0x000fda0003f2f008 */
[----:B------:R-:W-:Y:S05]  /*0b00*/  @!P1 BRA `(.L_x_9) ;  /* 0x0000000000189947 */ /* 0x000fea0003800000 */
[----:B------:R-:W-:-:S11]  /*0b10*/  UISETP.NE.AND UP0, UPT, UR37, 0x4, UPT ;  /* 0x000000042500788c */ /* 0x000fd6000bf05270 */
[----:B------:R-:W-:Y:S01]  /*0b20*/  @!UP0 UMOV UR5, 0x1 ;  /* 0x0000000100058882 */ /* 0x000fe20000000000 */
[----:B------:R-:W-:Y:S01]  /*0b30*/  @!UP0 UMOV UR6, 0x1 ;  /* 0x0000000100068882 */ /* 0x000fe20000000000 */
[----:B------:R-:W-:Y:S01]  /*0b40*/  @UP0 UMOV UR5, URZ ;  /* 0x0000003f00050c82 */ /* 0x000fe20008000000 */
[----:B------:R-:W-:Y:S01]  /*0b50*/  @UP0 UMOV UR6, URZ ;  /* 0x0000003f00060c82 */ /* 0x000fe20008000000 */
[----:B------:R-:W-:Y:S05]  /*0b60*/  BRA `(.L_x_8) ;  /* 0x0000000000087947 */ /* 0x000fea0003800000 */
.L_x_9:
[----:B------:R-:W-:Y:S01]  /*0b70*/  UMOV UR5, 0x1 ;  /* 0x0000000100057882 */ /* 0x000fe20000000000 */
[----:B------:R-:W-:-:S05]  /*0b80*/  UMOV UR6, URZ ;  /* 0x0000003f00067c82 */ /* 0x000fca0008000000 */
.L_x_8:
[----:B------:R-:W-:Y:S05]  /*0b90*/  @!P0 BRA `(.L_x_10) ;  /* 0x00000000003c8947 */ /* 0x000fea0003800000 */
[----:B------:R-:W-:-:S06]  /*0ba0*/  UISETP.NE.AND UP0, UPT, UR37, 0x2, UPT ;  /* 0x000000022500788c */ /* 0x000fcc000bf05270 */
[----:B------:R-:W-:-:S13]  /*0bb0*/  PLOP3.LUT P0, PT, PT, PT, UP0, 0x80, 0x0 ;  /* 0x000000000000781c */ /* 0x000fda0003f0f008 */
[----:B------:R-:W-:Y:S05]  /*0bc0*/  @!P0 BRA `(.L_x_11) ;  /* 0x0000000000288947 */ /* 0x000fea0003800000 */
[----:B------:R-:W-:-:S06]  /*0bd0*/  UISETP.NE.AND UP0, UPT, UR37, 0x3, UPT ;  /* 0x000000032500788c */ /* 0x000fcc000bf05270 */
[----:B------:R-:W-:-:S13]  /*0be0*/  PLOP3.LUT P0, PT, PT, PT, UP0, 0x80, 0x0 ;  /* 0x000000000000781c */ /* 0x000fda0003f0f008 */
[----:B------:R-:W-:Y:S05]  /*0bf0*/  @!P0 BRA `(.L_x_12) ;  /* 0x0000000000148947 */ /* 0x000fea0003800000 */
[----:B------:R-:W-:-:S06]  /*0c00*/  UISETP.NE.AND UP0, UPT, UR37, 0x4, UPT ;  /* 0x000000042500788c */ /* 0x000fcc000bf05270 */
[----:B------:R-:W-:-:S13]  /*0c10*/  PLOP3.LUT P0, PT, PT, PT, UP0, 0x80, 0x0 ;  /* 0x000000000000781c */ /* 0x000fda0003f0f008 */
[----:B------:R-:W-:Y:S05]  /*0c20*/  @P0 BRA `(.L_x_13) ;  /* 0x00000000001c0947 */ /* 0x000fea0003800000 */
[----:B-1----:R-:W-:Y:S01]  /*0c30*/  ULEA UR42, UR42, 0x3, 0x1 ;  /* 0x000000032a2a7891 */ /* 0x002fe2000f8e083f */
[----:B------:R-:W-:Y:S11]  /*0c40*/  BRA `(.L_x_13) ;  /* 0x0000000000147947 */ /* 0x000ff60003800000 */
.L_x_12:
[----:B-1----:R-:W-:Y:S01]  /*0c50*/  ULEA UR42, UR42, 0x2, 0x1 ;  /* 0x000000022a2a7891 */ /* 0x002fe2000f8e083f */
[----:B------:R-:W-:Y:S11]  /*0c60*/  BRA `(.L_x_13) ;  /* 0x00000000000c7947 */ /* 0x000ff60003800000 */
.L_x_11:
[----:B-1----:R-:W-:Y:S01]  /*0c70*/  ULEA UR42, UR42, 0x1, 0x1 ;  /* 0x000000012a2a7891 */ /* 0x002fe2000f8e083f */
[----:B------:R-:W-:Y:S11]  /*0c80*/  BRA `(.L_x_13) ;  /* 0x0000000000047947 */ /* 0x000ff60003800000 */
.L_x_10:
[----:B-1----:R-:W-:-:S12]  /*0c90*/  USHF.L.U32 UR42, UR42, 0x1, URZ ;  /* 0x000000012a2a7899 */ /* 0x002fd8000800063f */
.L_x_13:
[----:B------:R-:W-:-:S04]  /*0ca0*/  ULOP3.LUT UR7, UR4, 0x1, URZ, 0xfc, !UPT ;  /* 0x0000000104077892 */ /* 0x000fc8000f8efc3f */
[----:B------:R-:W-:-:S06]  /*0cb0*/  UISETP.NE.AND UP0, UPT, UR7, 0x3, UPT ;  /* 0x000000030700788c */ /* 0x000fcc000bf05270 */
[----:B------:R-:W-:-:S13]  /*0cc0*/  PLOP3.LUT P0, PT, PT, PT, UP0, 0x80, 0x0 ;  /* 0x000000000000781c */ /* 0x000fda0003f0f008 */
[----:B------:R-:W-:Y:S05]  /*0cd0*/  @!P0 BRA `(.L_x_14) ;  /* 0x0000000000048947 */ /* 0x000fea0003800000 */
[----:B-1----:R-:W-:Y:S01]  /*0ce0*/  BPT.TRAP 0x1 ;  /* 0x000000040000795c */ /* 0x002fe20000300000 */
.L_x_14:
[----:B------:R-:W2:Y:S01]  /*0cf0*/  S2UR UR7, SR_CgaCtaId ;  /* 0x00000000000779c3 */ /* 0x000ea20000008800 */
[----:B------:R-:W-:Y:S01]  /*0d00*/  UMOV UR36, 0x400 ;  /* 0x0000040000247882 */ /* 0x000fe20000000000 */
[----:B------:R-:W-:-:S05]  /*0d10*/  IMAD.U32 R2, RZ, RZ, UR5 ;  /* 0x00000005ff027e24 */ /* 0x000fca000f8e00ff */
[----:B------:R-:W-:Y:S01]  /*0d20*/  SHF.L.U32 R2, R2, 0x1f, RZ ;  /* 0x0000001f02027819 */ /* 0x000fe200000006ff */
[----:B--2---:R-:W-:-:S04]  /*0d30*/  ULEA UR36, UR7, UR36, 0x18 ;  /* 0x0000002407247291 */ /* 0x004fc8000f8ec03f */
[----:B------:R-:W-:-:S09]  /*0d40*/  ULEA UR7, UR6, UR36, 0x3 ;  /* 0x0000002406077291 */ /* 0x000fd2000f8e183f */
[----:B------:R-:W2:Y:S02]  /*0d50*/  SYNCS.PHASECHK.TRANS64.TRYWAIT P1, [UR7+0x11850], R2 ;  /* 0x01185002ff0075a7 */ /* 0x000ea40008020147 */
[----:B--2---:R-:W-:Y:S05]  /*0d60*/  @!P1 BRA `(.L_x_15) ;  /* 0x0000007c00209947 */ /* 0x004fea0003800000 */
.L_x_95:
[----:B------:R-:W-:Y:S05]  /*0d70*/  @!P0 BRA `(.L_x_16) ;  /* 0x0000000000048947 */ /* 0x000fea0003800000 */
[----:B-1----:R-:W-:Y:S01]  /*0d80*/  BPT.TRAP 0x1 ;  /* 0x000000040000795c */ /* 0x002fe20000300000 */
.L_x_16:
[----:B--2---:R-:W-:Y:S01]  /*0d90*/  SHF.L.U32 R2, RZ, 0x1f, RZ ;  /* 0x0000001fff027819 */ /* 0x004fe200000006ff */
[----:B------:R-:W-:Y:S01]  /*0da0*/  UIADD3 UR29, UR36, 0x11890, URZ ;  /* 0x00011890241d7890 */ /* 0x000fe2000fffe03f */
[----:B------:R-:W-:Y:S02]  /*0db0*/  ISETP.NE.AND P2, PT, RZ, UR10, PT ;  /* 0x0000000aff007c0c */ /* 0x000fe4000bf45270 */
[----:B------:R-:W2:Y:S02]  /*0dc0*/  SYNCS.PHASECHK.TRANS64.TRYWAIT P1, [UR36+0x11800], R2 ;  /* 0x01180002ff0075a7 */ /* 0x000ea40008020164 */
[----:B--2---:R-:W-:Y:S09]  /*0dd0*/  @!P1 BRA `(.L_x_17) ;  /* 0x0000007c001c9947 */ /* 0x004ff20003800000 */
.L_x_96:
[----:B------:R-:W-:Y:S01]  /*0de0*/  ULEA UR10, UR10, UR29, 0x3 ;  /* 0x0000001d0a0a7291 */ /* 0x000fe2000f8e183f */
[----:B--2---:R-:W-:Y:S01]  /*0df0*/  SEL R3, RZ, 0x1, P2 ;  /* 0x00000001ff037807 */ /* 0x004fe20001000000 */
[----:B------:R-:W-:-:S03]  /*0e00*/  UIADD3 UR28, UR37, -0x1, URZ ;  /* 0xffffffff251c7890 */ /* 0x000fc6000fffe03f */
[----:B------:R-:W-:Y:S01]  /*0e10*/  SHF.L.U32 R3, R3, 0x1f, RZ ;  /* 0x0000001f03037819 */ /* 0x000fe200000006ff */
[----:B------:R-:W-:-:S03]  /*0e20*/  USHF.L.U32 UR28, UR28, 0x3, URZ ;  /* 0x000000031c1c7899 */ /* 0x000fc6000800063f */
[----:B------:R-:W2:Y:S02]  /*0e30*/  SYNCS.PHASECHK.TRANS64.TRYWAIT P1, [UR10], R3 ;  /* 0x00000003ff0075a7 */ /* 0x000ea4000802014a */
[----:B--2---:R-:W-:Y:S07]  /*0e40*/  @!P1 BRA `(.L_x_18) ;  /* 0x0000007c00189947 */ /* 0x004fee0003800000 */
.L_x_97:
[----:B------:R-:W-:Y:S01]  /*0e50*/  USHF.R.U32.HI UR5, URZ, 0x4, UR36 ;  /* 0x000000043f057899 */ /* 0x000fe20008011624 */
[----:B------:R-:W-:Y:S01]  /*0e60*/  WARPGROUP.ARRIVE ;  /* 0x00000000000079c5 */ /* 0x000fe20000000000 */
[----:B------:R-:W-:Y:S01]  /*0e70*/  UIADD3 UR7, UR36, 0x5000, URZ ;  /* 0x0000500024077890 */ /* 0x000fe2000fffe03f */
[----:B------:R-:W-:Y:S01]  /*0e80*/  IMAD.MOV.U32 R71, RZ, RZ, RZ ;  /* 0x000000ffff477224 */ /* 0x000fe200078e00ff */
[----:B------:R-:W-:Y:S02]  /*0e90*/  ULOP3.LUT UR5, UR5, 0x3fff, URZ, 0xc0, !UPT ;  /* 0x00003fff05057892 */ /* 0x000fe4000f8ec03f */
[----:B------:R-:W-:Y:S02]  /*0ea0*/  USHF.R.U32.HI UR7, URZ, 0x4, UR7 ;  /* 0x000000043f077899 */ /* 0x000fe40008011607 */
[----:B------:R-:W-:Y:S02]  /*0eb0*/  ULOP3.LUT UR5, UR5, 0x10000, URZ, 0xfc, !UPT ;  /* 0x0001000005057892 */ /* 0x000fe4000f8efc3f */
[----:B------:R-:W-:-:S02]  /*0ec0*/  ULOP3.LUT UR7, UR7, 0x3fff, URZ, 0xc0, !UPT ;  /* 0x00003fff07077892 */ /* 0x000fc4000f8ec03f */
[----:B------:R-:W-:Y:S02]  /*0ed0*/  UIMAD UR5, UR6, 0x280, UR5 ;  /* 0x00000280060578a4 */ /* 0x000fe4000f8e0205 */
[----:B------:R-:W-:Y:S01]  /*0ee0*/  ULOP3.LUT UR6, UR7, 0x10000, URZ, 0xfc, !UPT ;  /* 0x0001000007067892 */ /* 0x000fe2000f8efc3f */
[----:B------:R-:W-:Y:S01]  /*0ef0*/  UMOV UR9, 0xc0000010 ;  /* 0xc000001000097882 */ /* 0x000fe20000000000 */
[----:B------:R-:W-:Y:S01]  /*0f00*/  UMOV UR11, 0xc0000010 ;  /* 0xc0000010000b7882 */ /* 0x000fe20000000000 */
[----:B------:R-:W-:Y:S02]  /*0f10*/  UIADD3 UR12, UR5, 0x80, URZ ;  /* 0x00000080050c7890 */ /* 0x000fe4000fffe03f */
[----:B------:R-:W-:Y:S02]  /*0f20*/  UMOV UR8, UR5 ;  /* 0x0000000500087c82 */ /* 0x000fe40008000000 */
[----:B------:R-:W-:Y:S01]  /*0f30*/  UMOV UR10, UR6 ;  /* 0x00000006000a7c82 */ /* 0x000fe20008000000 */
[----:B------:R-:W-:Y:S01]  /*0f40*/  UIADD3 UR14, UR6, 0x80, URZ ;  /* 0x00000080060e7890 */ /* 0x000fe2000fffe03f */
[----:B------:R-:W-:Y:S01]  /*0f50*/  QGMMA.64x64x32.F32.E4M3.E4M3 R24, gdesc[UR8], RZ, !UPT, gsb0 ;  /* 0x00e00000081879f3 */ /* 0x000fe2000c0008ff */
[----:B------:R-:W-:Y:S01]  /*0f60*/  UMOV UR13, 0xc0000010 ;  /* 0xc0000010000d7882 */ /* 0x000fe20000000000 */
[----:B------:R-:W-:Y:S01]  /*0f70*/  UMOV UR15, 0xc0000010 ;  /* 0xc0000010000f7882 */ /* 0x000fe20000000000 */
[----:B------:R-:W-:-:S02]  /*0f80*/  UIADD3 UR16, UR5, 0x100, URZ ;  /* 0x0000010005107890 */ /* 0x000fc4000fffe03f */
[----:B------:R-:W-:Y:S01]  /*0f90*/  UIADD3 UR18, UR6, 0x100, URZ ;  /* 0x0000010006127890 */ /* 0x000fe2000fffe03f */
[----:B------:R-:W-:Y:S01]  /*0fa0*/  UMOV UR17, 0xc0000010 ;  /* 0xc000001000117882 */ /* 0x000fe20000000000 */
[----:B------:R-:W-:Y:S01]  /*0fb0*/  UMOV UR19, 0xc0000010 ;  /* 0xc000001000137882 */ /* 0x000fe20000000000 */
[----:B------:R-:W-:Y:S02]  /*0fc0*/  UIADD3 UR20, UR5, 0x180, URZ ;  /* 0x0000018005147890 */ /* 0x000fe4000fffe03f */
[----:B------:R-:W-:Y:S01]  /*0fd0*/  UIADD3 UR22, UR6, 0x180, URZ ;  /* 0x0000018006167890 */ /* 0x000fe2000fffe03f */
[----:B------:R-:W-:Y:S01]  /*0fe0*/  UMOV UR21, 0xc0000010 ;  /* 0xc000001000157882 */ /* 0x000fe20000000000 */
[----:B------:R-:W-:Y:S01]  /*0ff0*/  UMOV UR23, 0xc0000010 ;  /* 0xc000001000177882 */ /* 0x000fe20000000000 */
[----:B------:R-:W-:Y:S02]  /*1000*/  UIADD3 UR24, UR5, 0x200, URZ ;  /* 0x0000020005187890 */ /* 0x000fe4000fffe03f */
[----:B------:R-:W-:Y:S01]  /*1010*/  UIADD3 UR26, UR6, 0x200, URZ ;  /* 0x00000200061a7890 */ /* 0x000fe2000fffe03f */
[----:B------:R-:W-:Y:S01]  /*1020*/  UMOV UR25, 0xc0000010 ;  /* 0xc000001000197882 */ /* 0x000fe20000000000 */
[----:B------:R-:W-:Y:S01]  /*1030*/  UMOV UR27, 0xc0000010 ;  /* 0xc0000010001b7882 */ /* 0x000fe20000000000 */
[----:B------:R-:W-:Y:S01]  /*1040*/  ULDC UR5, c[0x0][0x604] ;  /* 0x0001810000057ab9 */ /* 0x000fe20000000800 */
[----:B------:R-:W-:-:S02]  /*1050*/  WARPGROUP.DEPBAR.LE gsb0, 0x0 ;  /* 0x00008000000079c5 */ /* 0x000fc40000010000 */
[----:B------:R-:W-:-:S06]  /*1060*/  WARPGROUP.ARRIVE ;  /* 0x00000000000079c5 */ /* 0x000fcc0000000000 */
[----:B------:R-:W-:Y:S03]  /*1070*/  QGMMA.64x64x32.F32.E4M3.E4M3 R24, gdesc[UR12], R24, gsb0 ;  /* 0x00e000000c1879f3 */ /* 0x000fe60008000818 */
[----:B------:R-:W-:Y:S02]  /*1080*/  WARPGROUP.DEPBAR.LE gsb0, 0x0 ;  /* 0x00008000000079c5 */ /* 0x000fe40000010000 */
        /* <DEDUP_REMOVED lines=9> */
[----:B--2---:R-:W-:-:S04]  /*1120*/  FMNMX R3, R24, R25, !PT ;  /* 0x0000001918037209 */ /* 0x004fc80007800000 */
[----:B------:R-:W-:-:S04]  /*1130*/  FMNMX R4, R28, R3, !PT ;  /* 0x000000031c047209 */ /* 0x000fc80007800000 */
        /* <DEDUP_REMOVED lines=12> */
[----:B------:R-:W-:-:S05]  /*1200*/  FMNMX R6, R53, R4, !PT ;  /* 0x0000000435067209 */ /* 0x000fca0007800000 */
[----:B------:R-:W2:Y:S02]  /*1210*/  SHFL.BFLY PT, R3, R6, 0x1, 0x1f ;  /* 0x0c201f0006037f89 */ /* 0x000ea400000e0000 */
[----:B--2---:R-:W-:Y:S02]  /*1220*/  FMNMX R7, R6, R3, !PT ;  /* 0x0000000306077209 */ /* 0x004fe40007800000 */
[----:B------:R-:W-:-:S03]  /*1230*/  FMNMX R3, R26, R27, !PT ;  /* 0x0000001b1a037209 */ /* 0x000fc60007800000 */
[----:B------:R-:W2:Y:S01]  /*1240*/  SHFL.BFLY PT, R8, R7, 0x2, 0x1f ;  /* 0x0c401f0007087f89 */ /* 0x000ea200000e0000 */
[----:B------:R-:W-:-:S04]  /*1250*/  FMNMX R4, R30, R3, !PT ;  /* 0x000000031e047209 */ /* 0x000fc80007800000 */
[----:B------:R-:W-:-:S04]  /*1260*/  FMNMX R3, R31, R4, !PT ;  /* 0x000000041f037209 */ /* 0x000fc80007800000 */
[----:B------:R-:W-:-:S04]  /*1270*/  FMNMX R4, R34, R3, !PT ;  /* 0x0000000322047209 */ /* 0x000fc80007800000 */
[----:B------:R-:W-:-:S04]  /*1280*/  FMNMX R5, R35, R4, !PT ;  /* 0x0000000423057209 */ /* 0x000fc80007800000 */
[----:B------:R-:W-:-:S04]  /*1290*/  FMNMX R4, R38, R5, !PT ;  /* 0x0000000526047209 */ /* 0x000fc80007800000 */
[----:B------:R-:W-:Y:S02]  /*12a0*/  FMNMX R5, R39, R4, !PT ;  /* 0x0000000427057209 */ /* 0x000fe40007800000 */
[----:B--2---:R-:W-:Y:S02]  /*12b0*/  FMNMX R3, R7, R8, !PT ;  /* 0x0000000807037209 */ /* 0x004fe40007800000 */
[----:B------:R-:W-:Y:S02]  /*12c0*/  FMNMX R4, R42, R5, !PT ;  /* 0x000000052a047209 */ /* 0x000fe40007800000 */
[----:B------:R-:W-:Y:S02]  /*12d0*/  FSETP.NEU.AND P1, PT, R3, -INF , PT ;  /* 0xff8000000300780b */ /* 0x000fe40003f2d000 */
[----:B------:R-:W-:Y:S02]  /*12e0*/  FMNMX R5, R43, R4, !PT ;  /* 0x000000042b057209 */ /* 0x000fe40007800000 */
[----:B------:R-:W-:-:S02]  /*12f0*/  FSEL R6, R3, RZ, P1 ;  /* 0x000000ff03067208 */ /* 0x000fc40000800000 */
[----:B------:R-:W-:Y:S02]  /*1300*/  FMNMX R4, R46, R5, !PT ;  /* 0x000000052e047209 */ /* 0x000fe40007800000 */
[----:B------:R-:W-:Y:S01]  /*1310*/  LOP3.LUT R7, R0, 0x3, RZ, 0xc0, !PT ;  /* 0x0000000300077812 */ /* 0x000fe200078ec0ff */
[----:B------:R-:W-:Y:S01]  /*1320*/  FMUL R6, R6, UR5 ;  /* 0x0000000506067c20 */ /* 0x000fe20008400000 */
[----:B------:R-:W-:Y:S02]  /*1330*/  FMNMX R5, R47, R4, !PT ;  /* 0x000000042f057209 */ /* 0x000fe40007800000 */
[----:B------:R-:W-:Y:S01]  /*1340*/  SHF.L.U32 R0, R0, 0x2, RZ ;  /* 0x0000000200007819 */ /* 0x000fe200000006ff */
[--C-:B------:R-:W-:Y:S01]  /*1350*/  FFMA R24, R24, UR5, -R6.reuse ;  /* 0x0000000518187c23 */ /* 0x100fe20008000806 */
[----:B------:R-:W-:Y:S01]  /*1360*/  FMNMX R4, R50, R5, !PT ;  /* 0x0000000532047209 */ /* 0x000fe20007800000 */
[--C-:B------:R-:W-:Y:S01]  /*1370*/  FFMA R25, R25, UR5, -R6.reuse ;  /* 0x0000000519197c23 */ /* 0x100fe20008000806 */
[--C-:B------:R-:W-:Y:S01]  /*1380*/  FFMA R36, R36, UR5, -R6.reuse ;  /* 0x0000000524247c23 */ /* 0x100fe20008000806 */
[--C-:B------:R-:W-:Y:S01]  /*1390*/  FFMA R28, R28, UR5, -R6.reuse ;  /* 0x000000051c1c7c23 */ /* 0x100fe20008000806 */
[----:B------:R-:W-:Y:S01]  /*13a0*/  FSETP.GEU.AND P2, PT, R24, -126, PT ;  /* 0xc2fc00001800780b */ /* 0x000fe20003f4e000 */
[--C-:B------:R-:W-:Y:S01]  /*13b0*/  FFMA R32, R32, UR5, -R6.reuse ;  /* 0x0000000520207c23 */ /* 0x100fe20008000806 */
[----:B------:R-:W-:Y:S01]  /*13c0*/  FMNMX R5, R51, R4, !PT ;  /* 0x0000000433057209 */ /* 0x000fe20007800000 */
        /* <DEDUP_REMOVED lines=10> */
[----:B------:R-:W-:Y:S01]  /*1470*/  @!P2 FMUL R24, R24, 0.5 ;  /* 0x3f0000001818a820 */ /* 0x000fe20000400000 */
[----:B------:R-:W-:Y:S01]  /*1480*/  FSETP.GEU.AND P5, PT, R29, -126, PT ;  /* 0xc2fc00001d00780b */ /* 0x000fe20003fae000 */
[----:B------:R-:W2:Y:S01]  /*1490*/  SHFL.BFLY PT, R5, R4, 0x1, 0x1f ;  /* 0x0c201f0004057f89 */ /* 0x000ea200000e0000 */
[----:B------:R-:W-:Y:S01]  /*14a0*/  FSETP.GEU.AND P4, PT, R33, -126, PT ;  /* 0xc2fc00002100780b */ /* 0x000fe20003f8e000 */
[----:B------:R-:W-:Y:S01]  /*14b0*/  @!P3 FMUL R25, R25, 0.5 ;  /* 0x3f0000001919b820 */ /* 0x000fe20000400000 */
[--C-:B------:R-:W-:Y:S01]  /*14c0*/  FFMA R48, R48, UR5, -R6.reuse ;  /* 0x0000000530307c23 */ /* 0x100fe20008000806 */
[----:B------:R-:W3:Y:S01]  /*14d0*/  MUFU.EX2 R24, R24 ;  /* 0x0000001800187308 */ /* 0x000ee20000000800 */
[--C-:B------:R-:W-:Y:S01]  /*14e0*/  FFMA R41, R41, UR5, -R6.reuse ;  /* 0x0000000529297c23 */ /* 0x100fe20008000806 */
[----:B------:R-:W-:Y:S01]  /*14f0*/  @!P6 FMUL R28, R28, 0.5 ;  /* 0x3f0000001c1ce820 */ /* 0x000fe20000400000 */
[--C-:B------:R-:W-:Y:S01]  /*1500*/  FFMA R49, R49, UR5, -R6.reuse ;  /* 0x0000000531317c23 */ /* 0x100fe20008000806 */
[--C-:B------:R-:W-:Y:S01]  /*1510*/  FFMA R45, R45, UR5, -R6.reuse ;  /* 0x000000052d2d7c23 */ /* 0x100fe20008000806 */
[--C-:B------:R-:W-:Y:S01]  /*1520*/  FFMA R52, R52, UR5, -R6.reuse ;  /* 0x0000000534347c23 */ /* 0x100fe20008000806 */
[----:B------:R-:W-:Y:S01]  /*1530*/  @!P1 FMUL R32, R32, 0.5 ;  /* 0x3f00000020209820 */ /* 0x000fe20000400000 */
[----:B------:R-:W-:Y:S01]  /*1540*/  FFMA R6, R53, UR5, -R6 ;  /* 0x0000000535067c23 */ /* 0x000fe20008000806 */
[----:B------:R-:W4:Y:S01]  /*1550*/  MUFU.EX2 R8, R25 ;  /* 0x0000001900087308 */ /* 0x000f220000000800 */
[----:B------:R-:W-:Y:S01]  /*1560*/  @!P5 FMUL R29, R29, 0.5 ;  /* 0x3f0000001d1dd820 */ /* 0x000fe20000400000 */
[----:B------:R-:W-:Y:S01]  /*1570*/  @!P4 FMUL R33, R33, 0.5 ;  /* 0x3f0000002121c820 */ /* 0x000fe20000400000 */
[----:B------:R-:W-:Y:S01]  /*1580*/  IMAD.MOV.U32 R53, RZ, RZ, 0x3021 ;  /* 0x00003021ff357424 */ /* 0x000fe200078e00ff */
[----:B------:R-:W-:-:S02]  /*1590*/  LOP3.LUT R0, R0, 0xc, RZ, 0xc0, !PT ;  /* 0x0000000c00007812 */ /* 0x000fc400078ec0ff */
[----:B------:R-:W-:Y:S02]  /*15a0*/  IADD3 R7, R7, -0x1, RZ ;  /* 0xffffffff07077810 */ /* 0x000fe40007ffe0ff */
[----:B------:R-:W5:Y:S01]  /*15b0*/  MUFU.EX2 R28, R28 ;  /* 0x0000001c001c7308 */ /* 0x000f620000000800 */
[----:B---3--:R-:W-:Y:S01]  /*15c0*/  @!P2 FMUL R24, R24, R24 ;  /* 0x000000181818a220 */ /* 0x008fe20000400000 */
[----:B------:R-:W-:Y:S02]  /*15d0*/  FSETP.GEU.AND P2, PT, R36, -126, PT ;  /* 0xc2fc00002400780b */ /* 0x000fe40003f4e000 */
[----:B--2---:R-:W-:Y:S02]  /*15e0*/  FMNMX R4, R4, R5, !PT ;  /* 0x0000000504047209 */ /* 0x004fe40007800000 */
[----:B------:R-:W-:Y:S02]  /*15f0*/  SHF.R.U32.HI R53, RZ, R0, R53 ;  /* 0x00000000ff357219 */ /* 0x000fe40000011635 */
[----:B------:R-:W2:Y:S01]  /*1600*/  MUFU.EX2 R32, R32 ;  /* 0x0000002000207308 */ /* 0x000ea20000000800 */
[----:B----4-:R-:W-:Y:S01]  /*1610*/  @!P3 FMUL R8, R8, R8 ;  /* 0x000000080808b220 */ /* 0x010fe20000400000 */
[----:B------:R-:W-:Y:S01]  /*1620*/  FSETP.GEU.AND P3, PT, R37, -126, PT ;  /* 0xc2fc00002500780b */ /* 0x000fe20003f6e000 */
[----:B------:R-:W3:Y:S03]  /*1630*/  SHFL.BFLY PT, R5, R4, 0x2, 0x1f ;  /* 0x0c401f0004057f89 */ /* 0x000ee600000e0000 */
[----:B------:R-:W-:Y:S01]  /*1640*/  F2FP.SATFINITE.E4M3.F32.PACK_AB_MERGE_C R23, R71, R8, RZ ;  /* 0x000000084717723e */ /* 0x000fe200048070ff */
[----:B------:R-:W-:Y:S01]  /*1650*/  @!P2 FMUL R36, R36, 0.5 ;  /* 0x3f0000002424a820 */ /* 0x000fe20000400000 */
[----:B------:R-:W4:Y:S01]  /*1660*/  MUFU.EX2 R10, R29 ;  /* 0x0000001d000a7308 */ /* 0x000f220000000800 */
[----:B-----5:R-:W-:Y:S01]  /*1670*/  @!P6 FMUL R28, R28, R28 ;  /* 0x0000001c1c1ce220 */ /* 0x020fe20000400000 */
[----:B------:R-:W-:-:S02]  /*1680*/  FSETP.GEU.AND P6, PT, R40, -126, PT ;  /* 0xc2fc00002800780b */ /* 0x000fc40003fce000 */
[----:B------:R-:W-:-:S03]  /*1690*/  LOP3.LUT R23, R23, 0xffff, RZ, 0xc0, !PT ;  /* 0x0000ffff17177812 */ /* 0x000fc600078ec0ff */
[----:B------:R-:W-:Y:S01]  /*16a0*/  @!P3 FMUL R37, R37, 0.5 ;  /* 0x3f0000002525b820 */ /* 0x000fe20000400000 */
[----:B------:R-:W5:Y:S01]  /*16b0*/  MUFU.EX2 R36, R36 ;  /* 0x0000002400247308 */ /* 0x000f620000000800 */
[----:B--2---:R-:W-:Y:S01]  /*16c0*/  @!P1 FMUL R32, R32, R32 ;  /* 0x0000002020209220 */ /* 0x004fe20000400000 */
[----:B------:R-:W-:-:S05]  /*16d0*/  FSETP.GEU.AND P1, PT, R44, -126, PT ;  /* 0xc2fc00002c00780b */ /* 0x000fca0003f2e000 */
[----:B------:R-:W-:Y:S01]  /*16e0*/  @!P6 FMUL R40, R40, 0.5 ;  /* 0x3f0000002828e820 */ /* 0x000fe20000400000 */
[----:B------:R-:W2:Y:S01]  /*16f0*/  MUFU.EX2 R14, R37 ;  /* 0x00000025000e7308 */ /* 0x000ea20000000800 */
[----:B----4-:R-:W-:Y:S01]  /*1700*/  @!P5 FMUL R10, R10, R10 ;  /* 0x0000000a0a0ad220 */ /* 0x010fe20000400000 */
[----:B------:R-:W-:Y:S02]  /*1710*/  FSETP.GEU.AND P5, PT, R41, -126, PT ;  /* 0xc2fc00002900780b */ /* 0x000fe40003fae000 */
[----:B---3--:R-:W-:-:S03]  /*1720*/  FMNMX R4, R4, R5, !PT ;  /* 0x0000000504047209 */ /* 0x008fc60007800000 */
[----:B------:R-:W-:Y:S01]  /*1730*/  @!P1 FMUL R44, R44, 0.5 ;  /* 0x3f0000002c2c9820 */ /* 0x000fe20000400000 */
[----:B------:R3:W4:Y:S01]  /*1740*/  MUFU.EX2 R12, R33 ;  /* 0x00000021000c7308 */ /* 0x0007220000000800 */
[----:B-----5:R-:W-:Y:S01]  /*1750*/  @!P2 FMUL R36, R36, R36 ;  /* 0x000000242424a220 */ /* 0x020fe20000400000 */
[----:B------:R-:W-:-:S04]  /*1760*/  FSETP.NEU.AND P2, PT, R4, -INF , PT ;  /* 0xff8000000400780b */ /* 0x000fc80003f4d000 */
[----:B------:R-:W-:Y:S01]  /*1770*/  FSEL R5, R4, RZ, P2 ;  /* 0x000000ff04057208 */ /* 0x000fe20001000000 */
[----:B------:R-:W-:Y:S01]  /*1780*/  @!P5 FMUL R41, R41, 0.5 ;  /* 0x3f0000002929d820 */ /* 0x000fe20000400000 */
[----:B------:R-:W-:Y:S01]  /*1790*/  FSETP.GEU.AND P2, PT, R49, -126, PT ;  /* 0xc2fc00003100780b */ /* 0x000fe20003f4e000 */
[----:B--2---:R-:W-:Y:S01]  /*17a0*/  @!P3 FMUL R14, R14, R14 ;  /* 0x0000000e0e0eb220 */ /* 0x004fe20000400000 */
[----:B------:R-:W-:Y:S01]  /*17b0*/  FSETP.GEU.AND P3, PT, R48, -126, PT ;  /* 0xc2fc00003000780b */ /* 0x000fe20003f6e000 */
[----:B------:R-:W2:Y:S01]  /*17c0*/  MUFU.EX2 R40, R40 ;  /* 0x0000002800287308 */ /* 0x000ea20000000800 */
[----:B------:R-:W-:Y:S02]  /*17d0*/  FMUL R5, R5, UR5 ;  /* 0x0000000505057c20 */ /* 0x000fe40008400000 */
[----:B---3--:R-:W-:Y:S02]  /*17e0*/  F2FP.SATFINITE.E4M3.F32.PACK_AB_MERGE_C R33, R71, R14, RZ ;  /* 0x0000000e4721723e */ /* 0x008fe400048070ff */
[--C-:B------:R-:W-:Y:S01]  /*17f0*/  FFMA R26, R26, UR5, -R5.reuse ;  /* 0x000000051a1a7c23 */ /* 0x100fe20008000805 */
[----:B----4-:R-:W-:Y:S01]  /*1800*/  @!P4 FMUL R12, R12, R12 ;  /* 0x0000000c0c0cc220 */ /* 0x010fe20000400000 */
[----:B------:R-:W-:Y:S01]  /*1810*/  FSETP.GEU.AND P4, PT, R45, -126, PT ;  /* 0xc2fc00002d00780b */ /* 0x000fe20003f8e000 */
[----:B------:R-:W3:Y:S01]  /*1820*/  MUFU.EX2 R44, R44 ;  /* 0x0000002c002c7308 */ /* 0x000ee20000000800 */
[--C-:B------:R-:W-:Y:S01]  /*1830*/  FFMA R30, R30, UR5, -R5.reuse ;  /* 0x000000051e1e7c23 */ /* 0x100fe20008000805 */
[----:B------:R-:W-:Y:S01]  /*1840*/  @!P2 FMUL R49, R49, 0.5 ;  /* 0x3f0000003131a820 */ /* 0x000fe20000400000 */
[--C-:B------:R-:W-:Y:S01]  /*1850*/  FFMA R31, R31, UR5, -R5.reuse ;  /* 0x000000051f1f7c23 */ /* 0x100fe20008000805 */
[----:B------:R-:W-:Y:S01]  /*1860*/  @!P3 FMUL R48, R48, 0.5 ;  /* 0x3f0000003030b820 */ /* 0x000fe20000400000 */
[--C-:B------:R-:W-:Y:S01]  /*1870*/  FFMA R27, R27, UR5, -R5.reuse ;  /* 0x000000051b1b7c23 */ /* 0x100fe20008000805 */
[--C-:B------:R-:W-:Y:S01]  /*1880*/  FFMA R34, R34, UR5, -R5.reuse ;  /* 0x0000000522227c23 */ /* 0x100fe20008000805 */
[--C-:B------:R-:W-:Y:S01]  /*1890*/  FFMA R43, R43, UR5, -R5.reuse ;  /* 0x000000052b2b7c23 */ /* 0x100fe20008000805 */
[----:B------:R-:W4:Y:S01]  /*18a0*/  MUFU.EX2 R41, R41 ;  /* 0x0000002900297308 */ /* 0x000f220000000800 */
[----:B--2---:R-:W-:Y:S01]  /*18b0*/  @!P6 FMUL R40, R40, R40 ;  /* 0x000000282828e220 */ /* 0x004fe20000400000 */
[----:B------:R-:W-:Y:S01]  /*18c0*/  FSETP.GEU.AND P6, PT, R52, -126, PT ;  /* 0xc2fc00003400780b */ /* 0x000fe20003fce000 */
[--C-:B------:R-:W-:Y:S01]  /*18d0*/  FFMA R38, R38, UR5, -R5.reuse ;  /* 0x0000000526267c23 */ /* 0x100fe20008000805 */
[----:B------:R-:W-:Y:S01]  /*18e0*/  @!P4 FMUL R45, R45, 0.5 ;  /* 0x3f0000002d2dc820 */ /* 0x000fe20000400000 */
[--C-:B------:R-:W-:Y:S01]  /*18f0*/  FFMA R42, R42, UR5, -R5.reuse ;  /* 0x000000052a2a7c23 */ /* 0x100fe20008000805 */
[--C-:B------:R-:W-:Y:S01]  /*1900*/  FFMA R35, R35, UR5, -R5.reuse ;  /* 0x0000000523237c23 */ /* 0x100fe20008000805 */
[--C-:B------:R-:W-:Y:S01]  /*1910*/  FFMA R39, R39, UR5, -R5.reuse ;  /* 0x0000000527277c23 */ /* 0x100fe20008000805 */
[----:B------:R-:W2:Y:S01]  /*1920*/  MUFU.EX2 R48, R48 ;  /* 0x0000003000307308 */ /* 0x000ea20000000800 */
[----:B---3--:R-:W-:Y:S01]  /*1930*/  @!P1 FMUL R44, R44, R44 ;  /* 0x0000002c2c2c9220 */ /* 0x008fe20000400000 */
[----:B------:R-:W-:Y:S01]  /*1940*/  FSETP.GEU.AND P1, PT, R26, -126, PT ;  /* 0xc2fc00001a00780b */ /* 0x000fe20003f2e000 */
[--C-:B------:R-:W-:Y:S01]  /*1950*/  FFMA R46, R46, UR5, -R5.reuse ;  /* 0x000000052e2e7c23 */ /* 0x100fe20008000805 */
[--C-:B------:R-:W-:Y:S01]  /*1960*/  FFMA R47, R47, UR5, -R5.reuse ;  /* 0x000000052f2f7c23 */ /* 0x100fe20008000805 */
[--C-:B------:R-:W-:Y:S01]  /*1970*/  FFMA R50, R50, UR5, -R5.reuse ;  /* 0x0000000532327c23 */ /* 0x100fe20008000805 */
[--C-:B------:R-:W-:Y:S01]  /*1980*/  FFMA R51, R51, UR5, -R5.reuse ;  /* 0x0000000533337c23 */ /* 0x100fe20008000805 */
[----:B------:R-:W-:Y:S01]  /*1990*/  @!P6 FMUL R52, R52, 0.5 ;  /* 0x3f0000003434e820 */ /* 0x000fe20000400000 */
[----:B------:R-:W3:Y:S01]  /*19a0*/  MUFU.EX2 R49, R49 ;  /* 0x0000003100317308 */ /* 0x000ee20000000800 */
[----:B----4-:R-:W-:Y:S01]  /*19b0*/  @!P5 FMUL R41, R41, R41 ;  /* 0x000000292929d220 */ /* 0x010fe20000400000 */
[----:B------:R-:W-:Y:S01]  /*19c0*/  FSETP.GEU.AND P5, PT, R6, -126, PT ;  /* 0xc2fc00000600780b */ /* 0x000fe20003fae000 */
[--C-:B------:R-:W-:Y:S01]  /*19d0*/  FFMA R54, R54, UR5, -R5.reuse ;  /* 0x0000000536367c23 */ /* 0x100fe20008000805 */
[----:B------:R-:W-:Y:S01]  /*19e0*/  FFMA R5, R55, UR5, -R5 ;  /* 0x0000000537057c23 */ /* 0x000fe20008000805 */
[----:B------:R-:W-:Y:S01]  /*19f0*/  ULOP3.LUT UR5, UR28, 0x8, URZ, 0xc, !UPT ;  /* 0x000000081c057892 */ /* 0x000fe2000f8e0c3f */
[----:B------:R-:W-:-:S02]  /*1a00*/  IMAD.MOV.U32 R55, RZ, RZ, 0x2130 ;  /* 0x00002130ff377424 */ /* 0x000fc400078e00ff */
[----:B------:R-:W-:Y:S01]  /*1a10*/  @!P1 FMUL R26, R26, 0.5 ;  /* 0x3f0000001a1a9820 */ /* 0x000fe20000400000 */
[----:B------:R-:W4:Y:S01]  /*1a20*/  MUFU.EX2 R45, R45 ;  /* 0x0000002d002d7308 */ /* 0x000f220000000800 */
[----:B--2---:R-:W-:Y:S01]  /*1a30*/  @!P3 FMUL R48, R48, R48 ;  /* 0x000000303030b220 */ /* 0x004fe20000400000 */
[----:B------:R-:W-:Y:S01]  /*1a40*/  FSETP.GEU.AND P3, PT, R30, -126, PT ;  /* 0xc2fc00001e00780b */ /* 0x000fe20003f6e000 */
[----:B------:R-:W-:Y:S01]  /*1a50*/  IMAD.U32 R9, RZ, RZ, UR5 ;  /* 0x00000005ff097e24 */ /* 0x000fe2000f8e00ff */
[----:B------:R-:W-:Y:S01]  /*1a60*/  SHF.R.U32.HI R55, RZ, R0, R55 ;  /* 0x00000000ff377219 */ /* 0x000fe20000011637 */
[----:B------:R-:W-:Y:S01]  /*1a70*/  FADD R0, R24, R40 ;  /* 0x0000002818007221 */ /* 0x000fe20000000000 */
[----:B------:R-:W-:Y:S01]  /*1a80*/  F2FP.SATFINITE.E4M3.F32.PACK_AB_MERGE_C R24, R71, R24, RZ ;  /* 0x000000184718723e */ /* 0x000fe200048070ff */
[----:B------:R-:W-:Y:S01]  /*1a90*/  @!P5 FMUL R6, R6, 0.5 ;  /* 0x3f0000000606d820 */ /* 0x000fe20000400000 */
[----:B------:R-:W2:Y:S01]  /*1aa0*/  MUFU.EX2 R52, R52 ;  /* 0x0000003400347308 */ /* 0x000ea20000000800 */
[----:B---3--:R-:W-:Y:S01]  /*1ab0*/  @!P2 FMUL R49, R49, R49 ;  /* 0x000000313131a220 */ /* 0x008fe20000400000 */
[----:B------:R-:W-:Y:S01]  /*1ac0*/  FSETP.GEU.AND P2, PT, R31, -126, PT ;  /* 0xc2fc00001f00780b */ /* 0x000fe20003f4e000 */
[----:B------:R3:W-:Y:S01]  /*1ad0*/  SYNCS.ARRIVE.TRANS64.A1T0 RZ, [R9+UR29], RZ ;  /* 0x000000ff09ff79a7 */ /* 0x0007e2000810001d */
[----:B------:R-:W-:Y:S01]  /*1ae0*/  F2FP.SATFINITE.E4M3.F32.PACK_AB_MERGE_C R40, R71, R40, RZ ;  /* 0x000000284728723e */ /* 0x000fe200048070ff */
[----:B------:R-:W-:Y:S01]  /*1af0*/  FADD R11, R32, R48 ;  /* 0x00000030200b7221 */ /* 0x000fe20000000000 */
[----:B------:R-:W-:Y:S01]  /*1b00*/  LOP3.LUT R24, R24, 0xff, RZ, 0xc0, !PT ;  /* 0x000000ff18187812 */ /* 0x000fe200078ec0ff */
[----:B------:R-:W-:Y:S01]  /*1b10*/  @!P3 FMUL R30, R30, 0.5 ;  /* 0x3f0000001e1eb820 */ /* 0x000fe20000400000 */
[----:B------:R-:W5:Y:S01]  /*1b20*/  MUFU.EX2 R26, R26 ;  /* 0x0000001a001a7308 */ /* 0x000f620000000800 */
[----:B----4-:R-:W-:Y:S01]  /*1b30*/  @!P4 FMUL R45, R45, R45 ;  /* 0x0000002d2d2dc220 */ /* 0x010fe20000400000 */
[----:B------:R-:W-:Y:S01]  /*1b40*/  FSETP.GEU.AND P4, PT, R27, -126, PT ;  /* 0xc2fc00001b00780b */ /* 0x000fe20003f8e000 */
[----:B------:R-:W-:Y:S01]  /*1b50*/  FADD R11, R0, R11 ;  /* 0x0000000b000b7221 */ /* 0x000fe20000000000 */
[----:B------:R-:W-:Y:S01]  /*1b60*/  LOP3.LUT R40, R40, 0xff, RZ, 0xc0, !PT ;  /* 0x000000ff28287812 */ /* 0x000fe200078ec0ff */
[----:B---3--:R-:W-:Y:S01]  /*1b70*/  FADD R9, R10, R45 ;  /* 0x0000002d0a097221 */ /* 0x008fe20000000000 */
[----:B------:R-:W-:Y:S01]  /*1b80*/  F2FP.SATFINITE.E4M3.F32.PACK_AB_MERGE_C R32, R71, R32, RZ ;  /* 0x000000204720723e */ /* 0x000fe200048070ff */
[----:B------:R-:W-:Y:S01]  /*1b90*/  @!P2 FMUL R31, R31, 0.5 ;  /* 0x3f0000001f1fa820 */ /* 0x000fe20000400000 */
[----:B------:R-:W3:Y:S01]  /*1ba0*/  MUFU.EX2 R30, R30 ;  /* 0x0000001e001e7308 */ /* 0x000ee20000000800 */
[----:B--2---:R-:W-:Y:S01]  /*1bb0*/  @!P6 FMUL R52, R52, R52 ;  /* 0x000000343434e220 */ /* 0x004fe20000400000 */
[----:B------:R-:W-:-:S02]  /*1bc0*/  FSETP.GEU.AND P6, PT, R34, -126, PT ;  /* 0xc2fc00002200780b */ /* 0x000fc40003fce000 */
[C---:B------:R-:W-:Y:S01]  /*1bd0*/  F2FP.SATFINITE.E4M3.F32.PACK_AB_MERGE_C R45, R71.reuse, R45, RZ ;  /* 0x0000002d472d723e */ /* 0x040fe200048070ff */
[----:B------:R-:W-:Y:S01]  /*1be0*/  FADD R13, R36, R52 ;  /* 0x00000034240d7221 */ /* 0x000fe20000000000 */
[----:B------:R-:W-:Y:S01]  /*1bf0*/  F2FP.SATFINITE.E4M3.F32.PACK_AB_MERGE_C R36, R71, R36, RZ ;  /* 0x000000244724723e */ /* 0x000fe200048070ff */
[----:B------:R-:W-:Y:S01]  /*1c00*/  @!P4 FMUL R27, R27, 0.5 ;  /* 0x3f0000001b1bc820 */ /* 0x000fe20000400000 */
[----:B------:R2:W4:Y:S01]  /*1c10*/  MUFU.EX2 R18, R31 ;  /* 0x0000001f00127308 */ /* 0x0005220000000800 */
[----:B-----5:R-:W-:Y:S01]  /*1c20*/  @!P1 FMUL R26, R26, R26 ;  /* 0x0000001a1a1a9220 */ /* 0x020fe20000400000 */
[----:B------:R-:W-:Y:S02]  /*1c30*/  FSETP.GEU.AND P1, PT, R38, -126, PT ;  /* 0xc2fc00002600780b */ /* 0x000fe40003f2e000 */
[C---:B------:R-:W-:Y:S02]  /*1c40*/  F2FP.SATFINITE.E4M3.F32.PACK_AB_MERGE_C R48, R71.reuse, R48, RZ ;  /* 0x000000304730723e */ /* 0x040fe400048070ff */
[----:B------:R-:W-:Y:S01]  /*1c50*/  F2FP.SATFINITE.E4M3.F32.PACK_AB_MERGE_C R52, R71, R52, RZ ;  /* 0x000000344734723e */ /* 0x000fe200048070ff */
[----:B------:R-:W-:Y:S01]  /*1c60*/  @!P6 FMUL R34, R34, 0.5 ;  /* 0x3f0000002222e820 */ /* 0x000fe20000400000 */
[----:B------:R-:W5:Y:S01]  /*1c70*/  MUFU.EX2 R6, R6 ;  /* 0x0000000600067308 */ /* 0x000f620000000800 */
[----:B---3--:R-:W-:Y:S01]  /*1c80*/  @!P3 FMUL R30, R30, R30 ;  /* 0x0000001e1e1eb220 */ /* 0x008fe20000400000 */
[----:B------:R-:W-:-:S02]  /*1c90*/  FSETP.GEU.AND P3, PT, R42, -126, PT ;  /* 0xc2fc00002a00780b */ /* 0x000fc40003f6e000 */
[----:B--2---:R-:W-:Y:S02]  /*1ca0*/  F2FP.SATFINITE.E4M3.F32.PACK_AB_MERGE_C R31, R71, R12, RZ ;  /* 0x0000000c471f723e */ /* 0x004fe400048070ff */
[----:B------:R-:W-:Y:S01]  /*1cb0*/  LOP3.LUT R36, R36, 0xff, RZ, 0xc0, !PT ;  /* 0x000000ff24247812 */ /* 0x000fe200078ec0ff */
[----:B------:R-:W-:Y:S01]  /*1cc0*/  @!P1 FMUL R38, R38, 0.5 ;  /* 0x3f00000026269820 */ /* 0x000fe20000400000 */
[----:B------:R2:W3:Y:S01]  /*1cd0*/  MUFU.EX2 R16, R27 ;  /* 0x0000001b00107308 */ /* 0x0004e20000000800 */
[----:B----4-:R-:W-:Y:S01]  /*1ce0*/  @!P2 FMUL R18, R18, R18 ;  /* 0x000000121212a220 */ /* 0x010fe20000400000 */
[----:B------:R-:W-:Y:S02]  /*1cf0*/  FSETP.GEU.AND P2, PT, R43, -126, PT ;  /* 0xc2fc00002b00780b */ /* 0x000fe40003f4e000 */
[----:B------:R-:W-:Y:S02]  /*1d00*/  LOP3.LUT R33, R33, 0xffff, RZ, 0xc0, !PT ;  /* 0x0000ffff21217812 */ /* 0x000fe400078ec0ff */
[----:B------:R-:W-:Y:S01]  /*1d10*/  F2FP.SATFINITE.E4M3.F32.PACK_AB_MERGE_C R29, R71, R18, RZ ;  /* 0x00000012471d723e */ /* 0x000fe200048070ff */
[----:B------:R-:W-:Y:S01]  /*1d20*/  @!P3 FMUL R42, R42, 0.5 ;  /* 0x3f0000002a2ab820 */ /* 0x000fe20000400000 */
[----:B------:R-:W4:Y:S01]  /*1d30*/  MUFU.EX2 R34, R34 ;  /* 0x0000002200227308 */ /* 0x000f220000000800 */
[----:B-----5:R-:W-:Y:S01]  /*1d40*/  @!P5 FMUL R6, R6, R6 ;  /* 0x000000060606d220 */ /* 0x020fe20000400000 */
[----:B------:R-:W-:-:S02]  /*1d50*/  FSETP.GEU.AND P5, PT, R35, -126, PT ;  /* 0xc2fc00002300780b */ /* 0x000fc40003fae000 */
[----:B--2---:R-:W-:Y:S01]  /*1d60*/  F2FP.SATFINITE.E4M3.F32.PACK_AB_MERGE_C R27, R71, R10, RZ ;  /* 0x0000000a471b723e */ /* 0x004fe200048070ff */
[----:B------:R-:W-:Y:S01]  /*1d70*/  FADD R10, R12, R49 ;  /* 0x000000310c0a7221 */ /* 0x000fe20000000000 */
[----:B------:R-:W-:Y:S01]  /*1d80*/  FADD R12, R14, R6 ;  /* 0x000000060e0c7221 */ /* 0x000fe20000000000 */
[----:B------:R-:W-:Y:S01]  /*1d90*/  @!P2 FMUL R43, R43, 0.5 ;  /* 0x3f0000002b2ba820 */ /* 0x000fe20000400000 */
[----:B------:R-:W2:Y:S01]  /*1da0*/  MUFU.EX2 R38, R38 ;  /* 0x0000002600267308 */ /* 0x000ea20000000800 */
[----:B---3--:R-:W-:Y:S01]  /*1db0*/  @!P4 FMUL R16, R16, R16 ;  /* 0x000000101010c220 */ /* 0x008fe20000400000 */
[----:B------:R-:W-:Y:S01]  /*1dc0*/  FSETP.GEU.AND P4, PT, R39, -126, PT ;  /* 0xc2fc00002700780b */ /* 0x000fe20003f8e000 */
[----:B------:R-:W-:Y:S01]  /*1dd0*/  FADD R12, R9, R12 ;  /* 0x0000000c090c7221 */ /* 0x000fe20000000000 */
[C---:B------:R-:W-:Y:S02]  /*1de0*/  F2FP.SATFINITE.E4M3.F32.PACK_AB_MERGE_C R49, R71.reuse, R49, RZ ;  /* 0x000000314731723e */ /* 0x040fe400048070ff */
[----:B------:R-:W-:Y:S01]  /*1df0*/  F2FP.SATFINITE.E4M3.F32.PACK_AB_MERGE_C R25, R71, R16, RZ ;  /* 0x000000104719723e */ /* 0x000fe200048070ff */
[----:B------:R-:W-:Y:S01]  /*1e00*/  @!P5 FMUL R35, R35, 0.5 ;  /* 0x3f0000002323d820 */ /* 0x000fe20000400000 */
[----:B------:R-:W3:Y:S01]  /*1e10*/  MUFU.EX2 R43, R43 ;  /* 0x0000002b002b7308 */ /* 0x000ee20000000800 */
[----:B----4-:R-:W-:Y:S01]  /*1e20*/  @!P6 FMUL R34, R34, R34 ;  /* 0x000000222222e220 */ /* 0x010fe20000400000 */
[----:B------:R-:W-:-:S02]  /*1e30*/  FSETP.GEU.AND P6, PT, R46, -126, PT ;  /* 0xc2fc00002e00780b */ /* 0x000fc40003fce000 */
[----:B------:R-:W-:Y:S02]  /*1e40*/  LOP3.LUT R27, R27, 0xffff, RZ, 0xc0, !PT ;  /* 0x0000ffff1b1b7812 */ /* 0x000fe400078ec0ff */
[----:B------:R-:W-:Y:S01]  /*1e50*/  PRMT R23, R23, 0x7604, R24 ;  /* 0x0000760417177816 */ /* 0x000fe20000000018 */
[----:B------:R-:W-:Y:S01]  /*1e60*/  @!P4 FMUL R39, R39, 0.5 ;  /* 0x3f0000002727c820 */ /* 0x000fe20000400000 */
[----:B------:R4:W5:Y:S01]  /*1e70*/  MUFU.EX2 R20, R35 ;  /* 0x0000002300147308 */ /* 0x0009620000000800 */
[----:B--2---:R-:W-:Y:S01]  /*1e80*/  @!P1 FMUL R38, R38, R38 ;  /* 0x0000002626269220 */ /* 0x004fe20000400000 */
[----:B------:R-:W-:Y:S02]  /*1e90*/  FSETP.GEU.AND P1, PT, R50, -126, PT ;  /* 0xc2fc00003200780b */ /* 0x000fe40003f2e000 */
[----:B------:R-:W-:Y:S02]  /*1ea0*/  PRMT R33, R33, 0x7604, R36 ;  /* 0x0000760421217816 */ /* 0x000fe40000000024 */
[----:B------:R-:W-:Y:S01]  /*1eb0*/  LOP3.LUT R52, R52, 0xff, RZ, 0xc0, !PT ;  /* 0x000000ff34347812 */ /* 0x000fe200078ec0ff */
[----:B------:R-:W-:Y:S01]  /*1ec0*/  @!P6 FMUL R46, R46, 0.5 ;  /* 0x3f0000002e2ee820 */ /* 0x000fe20000400000 */
[----:B------:R-:W2:Y:S01]  /*1ed0*/  MUFU.EX2 R22, R39 ;  /* 0x0000002700167308 */ /* 0x000ea20000000800 */
[----:B---3--:R-:W-:Y:S01]  /*1ee0*/  @!P2 FMUL R43, R43, R43 ;  /* 0x0000002b2b2ba220 */ /* 0x008fe20000400000 */
[----:B------:R-:W-:-:S02]  /*1ef0*/  FSETP.GEU.AND P2, PT, R5, -126, PT ;  /* 0xc2fc00000500780b */ /* 0x000fc40003f4e000 */
[C---:B----4-:R-:W-:Y:S01]  /*1f00*/  F2FP.SATFINITE.E4M3.F32.PACK_AB_MERGE_C R35, R71.reuse, R6, RZ ;  /* 0x000000064723723e */ /* 0x050fe200048070ff */
[----:B------:R-:W-:Y:S01]  /*1f10*/  FADD R14, R16, R43 ;  /* 0x0000002b100e7221 */ /* 0x000fe20000000000 */
[----:B------:R-:W-:Y:S01]  /*1f20*/  F2FP.SATFINITE.E4M3.F32.PACK_AB_MERGE_C R43, R71, R43, RZ ;  /* 0x0000002b472b723e */ /* 0x000fe200048070ff */
[----:B------:R-:W-:Y:S01]  /*1f30*/  @!P1 FMUL R50, R50, 0.5 ;  /* 0x3f00000032329820 */ /* 0x000fe20000400000 */
[----:B------:R-:W3:Y:S01]  /*1f40*/  MUFU.EX2 R42, R42 ;  /* 0x0000002a002a7308 */ /* 0x000ee20000000800 */
[----:B-----5:R-:W-:Y:S01]  /*1f50*/  @!P5 FMUL R20, R20, R20 ;  /* 0x000000141414d220 */ /* 0x020fe20000400000 */
[----:B------:R-:W-:Y:S02]  /*1f60*/  FSETP.GEU.AND P5, PT, R47, -126, PT ;  /* 0xc2fc00002f00780b */ /* 0x000fe40003fae000 */
[----:B------:R-:W-:Y:S02]  /*1f70*/  LOP3.LUT R35, R35, 0xffff, RZ, 0xc0, !PT ;  /* 0x0000ffff23237812 */ /* 0x000fe400078ec0ff */
[----:B------:R-:W-:Y:S01]  /*1f80*/  LOP3.LUT R29, R29, 0xffff, RZ, 0xc0, !PT ;  /* 0x0000ffff1d1d7812 */ /* 0x000fe200078ec0ff */
[----:B------:R-:W-:Y:S01]  /*1f90*/  @!P2 FMUL R5, R5, 0.5 ;  /* 0x3f0000000505a820 */ /* 0x000fe20000400000 */
[----:B------:R-:W4:Y:S01]  /*1fa0*/  MUFU.EX2 R46, R46 ;  /* 0x0000002e002e7308 */ /* 0x000f220000000800 */
[----:B--2---:R-:W-:Y:S01]  /*1fb0*/  @!P4 FMUL R22, R22, R22 ;  /* 0x000000161616c220 */ /* 0x004fe20000400000 */
[----:B------:R-:W-:-:S02]  /*1fc0*/  FSETP.GEU.AND P4, PT, R51, -126, PT ;  /* 0xc2fc00003300780b */ /* 0x000fc40003f8e000 */
[----:B------:R-:W-:Y:S02]  /*1fd0*/  LOP3.LUT R32, R32, 0xff, RZ, 0xc0, !PT ;  /* 0x000000ff20207812 */ /* 0x000fe400078ec0ff */
[----:B------:R-:W-:Y:S01]  /*1fe0*/  LOP3.LUT R31, R31, 0xffff, RZ, 0xc0, !PT ;  /* 0x0000ffff1f1f7812 */ /* 0x000fe200078ec0ff */
[----:B------:R-:W-:Y:S01]  /*1ff0*/  @!P5 FMUL R47, R47, 0.5 ;  /* 0x3f0000002f2fd820 */ /* 0x000fe20000400000 */
[----:B------:R-:W2:Y:S01]  /*2000*/  MUFU.EX2 R5, R5 ;  /* 0x0000000500057308 */ /* 0x000ea20000000800 */
[----:B---3--:R-:W-:Y:S01]  /*2010*/  @!P3 FMUL R42, R42, R42 ;  /* 0x0000002a2a2ab220 */ /* 0x008fe20000400000 */
[----:B------:R-:W-:Y:S02]  /*2020*/  FSETP.GEU.AND P3, PT, R54, -126, PT ;  /* 0xc2fc00003600780b */ /* 0x000fe40003f6e000 */
[----:B------:R-:W-:Y:S01]  /*2030*/  LOP3.LUT R45, R45, 0xffff, RZ, 0xc0, !PT ;  /* 0x0000ffff2d2d7812 */ /* 0x000fe200078ec0ff */
[----:B------:R-:W-:Y:S01]  /*2040*/  FADD R6, R26, R42 ;  /* 0x0000002a1a067221 */ /* 0x000fe20000000000 */
[----:B------:R-:W-:Y:S01]  /*2050*/  F2FP.SATFINITE.E4M3.F32.PACK_AB_MERGE_C R42, R71, R42, RZ ;  /* 0x0000002a472a723e */ /* 0x000fe200048070ff */
[----:B------:R-:W-:Y:S01]  /*2060*/  @!P4 FMUL R51, R51, 0.5 ;  /* 0x3f0000003333c820 */ /* 0x000fe20000400000 */
[----:B------:R-:W3:Y:S01]  /*2070*/  MUFU.EX2 R47, R47 ;  /* 0x0000002f002f7308 */ /* 0x000ee20000000800 */
[----:B----4-:R-:W-:Y:S01]  /*2080*/  @!P6 FMUL R46, R46, R46 ;  /* 0x0000002e2e2ee220 */ /* 0x010fe20000400000 */
[----:B------:R-:W-:Y:S01]  /*2090*/  ISETP.GT.U32.AND P6, PT, R7, 0x1, PT ;  /* 0x000000010700780c */ /* 0x000fe20003fc4070 */
[----:B------:R-:W-:Y:S01]  /*20a0*/  FADD R7, R8, R41 ;  /* 0x0000002908077221 */ /* 0x000fe20000000000 */
[C---:B------:R-:W-:Y:S01]  /*20b0*/  F2FP.SATFINITE.E4M3.F32.PACK_AB_MERGE_C R41, R71.reuse, R41, RZ ;  /* 0x000000294729723e */ /* 0x040fe200048070ff */
[----:B------:R-:W-:Y:S01]  /*20c0*/  FADD R8, R28, R44 ;  /* 0x0000002c1c087221 */ /* 0x000fe20000000000 */
[----:B------:R-:W-:Y:S01]  /*20d0*/  F2FP.SATFINITE.E4M3.F32.PACK_AB_MERGE_C R28, R71, R28, RZ ;  /* 0x0000001c471c723e */ /* 0x000fe200048070ff */
[----:B------:R-:W-:Y:S01]  /*20e0*/  @!P3 FMUL R54, R54, 0.5 ;  /* 0x3f0000003636b820 */ /* 0x000fe20000400000 */
[----:B------:R-:W4:Y:S01]  /*20f0*/  MUFU.EX2 R50, R50 ;  /* 0x0000003200327308 */ /* 0x000f220000000800 */
[----:B--2---:R-:W-:Y:S01]  /*2100*/  @!P2 FMUL R5, R5, R5 ;  /* 0x000000050505a220 */ /* 0x004fe20000400000 */
[----:B------:R-:W-:Y:S01]  /*2110*/  FADD R15, R30, R46 ;  /* 0x0000002e1e0f7221 */ /* 0x000fe20000000000 */
[C---:B------:R-:W-:Y:S01]  /*2120*/  F2FP.SATFINITE.E4M3.F32.PACK_AB_MERGE_C R30, R71.reuse, R30, RZ ;  /* 0x0000001e471e723e */ /* 0x040fe200048070ff */
[----:B------:R-:W-:Y:S01]  /*2130*/  FADD R8, R8, R13 ;  /* 0x0000000d08087221 */ /* 0x000fe20000000000 */
[----:B------:R-:W-:Y:S01]  /*2140*/  FADD R21, R22, R5 ;  /* 0x0000000516157221 */ /* 0x000fe20000000000 */
[----:B------:R-:W-:Y:S01]  /*2150*/  F2FP.SATFINITE.E4M3.F32.PACK_AB_MERGE_C R22, R71, R22, RZ ;  /* 0x000000164716723e */ /* 0x000fe200048070ff */
[----:B------:R-:W-:Y:S01]  /*2160*/  FADD R7, R7, R10 ;  /* 0x0000000a07077221 */ /* 0x000fe20000000000 */
[----:B------:R-:W2:Y:S01]  /*2170*/  MUFU.EX2 R51, R51 ;  /* 0x0000003300337308 */ /* 0x000ea20000000800 */
[----:B---3--:R-:W-:Y:S01]  /*2180*/  @!P5 FMUL R47, R47, R47 ;  /* 0x0000002f2f2fd220 */ /* 0x008fe20000400000 */
[----:B------:R-:W-:Y:S01]  /*2190*/  LOP3.LUT R41, R41, 0xffff, RZ, 0xc0, !PT ;  /* 0x0000ffff29297812 */ /* 0x000fe200078ec0ff */
[----:B------:R-:W-:Y:S01]  /*21a0*/  IMAD.U32 R30, R30, 0x10000, RZ ;  /* 0x000100001e1e7824 */ /* 0x000fe200078e00ff */
[C---:B------:R-:W-:Y:S01]  /*21b0*/  F2FP.SATFINITE.E4M3.F32.PACK_AB_MERGE_C R44, R71.reuse, R44, RZ ;  /* 0x0000002c472c723e */ /* 0x040fe200048070ff */
[----:B------:R-:W-:Y:S01]  /*21c0*/  FADD R16, R18, R47 ;  /* 0x0000002f12107221 */ /* 0x000fe20000000000 */
[----:B------:R-:W-:Y:S01]  /*21d0*/  F2FP.SATFINITE.E4M3.F32.PACK_AB_MERGE_C R26, R71, R26, RZ ;  /* 0x0000001a471a723e */ /* 0x000fe200048070ff */
[----:B------:R-:W-:Y:S01]  /*21e0*/  FADD R8, R11, R8 ;  /* 0x000000080b087221 */ /* 0x000fe20000000000 */
[----:B------:R-:W3:Y:S01]  /*21f0*/  MUFU.EX2 R54, R54 ;  /* 0x0000003600367308 */ /* 0x000ee20000000800 */
[----:B----4-:R-:W-:Y:S01]  /*2200*/  @!P1 FMUL R50, R50, R50 ;  /* 0x0000003232329220 */ /* 0x010fe20000400000 */
[C---:B------:R-:W-:Y:S01]  /*2210*/  F2FP.SATFINITE.E4M3.F32.PACK_AB_MERGE_C R46, R71.reuse, R46, RZ ;  /* 0x0000002e472e723e */ /* 0x040fe200048070ff */
[----:B------:R-:W-:Y:S01]  /*2220*/  FADD R21, R16, R21 ;  /* 0x0000001510157221 */ /* 0x000fe20000000000 */
[C---:B------:R-:W-:Y:S01]  /*2230*/  F2FP.SATFINITE.E4M3.F32.PACK_AB_MERGE_C R47, R71.reuse, R47, RZ ;  /* 0x0000002f472f723e */ /* 0x040fe200048070ff */
[----:B------:R-:W-:Y:S01]  /*2240*/  FADD R17, R34, R50 ;  /* 0x0000003222117221 */ /* 0x000fe20000000000 */
[----:B------:R-:W-:Y:S01]  /*2250*/  F2FP.SATFINITE.E4M3.F32.PACK_AB_MERGE_C R34, R71, R34, RZ ;  /* 0x000000224722723e */ /* 0x000fe200048070ff */
[----:B------:R-:W-:Y:S01]  /*2260*/  FADD R7, R7, R12 ;  /* 0x0000000c07077221 */ /* 0x000fe20000000000 */
[----:B------:R-:W-:Y:S01]  /*2270*/  F2FP.SATFINITE.E4M3.F32.PACK_AB_MERGE_C R50, R71, R50, RZ ;  /* 0x000000324732723e */ /* 0x000fe200048070ff */
[----:B--2---:R-:W-:Y:S01]  /*2280*/  @!P4 FMUL R51, R51, R51 ;  /* 0x000000333333c220 */ /* 0x004fe20000400000 */
[----:B------:R-:W-:Y:S01]  /*2290*/  LOP3.LUT R28, R28, 0xff, RZ, 0xc0, !PT ;  /* 0x000000ff1c1c7812 */ /* 0x000fe200078ec0ff */
[----:B------:R-:W-:Y:S01]  /*22a0*/  IMAD.U32 R34, R34, 0x10000, RZ ;  /* 0x0001000022227824 */ /* 0x000fe200078e00ff */
[----:B------:R-:W-:Y:S01]  /*22b0*/  PRMT R40, R41, 0x7604, R40 ;  /* 0x0000760429287816 */ /* 0x000fe20000000028 */
[----:B------:R-:W-:Y:S01]  /*22c0*/  FADD R19, R20, R51 ;  /* 0x0000003314137221 */ /* 0x000fe20000000000 */
[C---:B------:R-:W-:Y:S01]  /*22d0*/  F2FP.SATFINITE.E4M3.F32.PACK_AB_MERGE_C R20, R71.reuse, R20, RZ ;  /* 0x000000144714723e */ /* 0x040fe200048070ff */
[----:B------:R-:W-:Y:S01]  /*22e0*/  FADD R6, R6, R17 ;  /* 0x0000001106067221 */ /* 0x000fe20000000000 */
[----:B------:R-:W-:Y:S01]  /*22f0*/  F2FP.SATFINITE.E4M3.F32.PACK_AB_MERGE_C R51, R71, R51, RZ ;  /* 0x000000334733723e */ /* 0x000fe200048070ff */
[----:B---3--:R-:W-:Y:S01]  /*2300*/  @!P3 FMUL R54, R54, R54 ;  /* 0x000000363636b220 */ /* 0x008fe20000400000 */
[----:B------:R-:W-:Y:S01]  /*2310*/  LOP3.LUT R24, R22, 0xffff, RZ, 0xc0, !PT ;  /* 0x0000ffff16187812 */ /* 0x000fe200078ec0ff */
[----:B------:R-:W-:Y:S01]  /*2320*/  FADD R14, R14, R19 ;  /* 0x000000130e0e7221 */ /* 0x000fe20000000000 */
[----:B------:R-:W-:Y:S01]  /*2330*/  PRMT R27, R27, 0x7604, R28 ;  /* 0x000076041b1b7816 */ /* 0x000fe2000000001c */
[----:B------:R-:W-:Y:S01]  /*2340*/  FADD R18, R38, R54 ;  /* 0x0000003626127221 */ /* 0x000fe20000000000 */
[C---:B------:R-:W-:Y:S01]  /*2350*/  F2FP.SATFINITE.E4M3.F32.PACK_AB_MERGE_C R38, R71.reuse, R38, RZ ;  /* 0x000000264726723e */ /* 0x040fe200048070ff */
[----:B------:R-:W-:Y:S01]  /*2360*/  IMAD.SHL.U32 R24, R24, 0x1000000, RZ ;  /* 0x0100000018187824 */ /* 0x000fe200078e00ff */
[----:B------:R-:W-:Y:S01]  /*2370*/  F2FP.SATFINITE.E4M3.F32.PACK_AB_MERGE_C R54, R71, R54, RZ ;  /* 0x000000364736723e */ /* 0x000fe200048070ff */
[----:B------:R-:W-:Y:S01]  /*2380*/  FADD R15, R15, R18 ;  /* 0x000000120f0f7221 */ /* 0x000fe20000000000 */
[----:B------:R-:W-:Y:S01]  /*2390*/  F2FP.SATFINITE.E4M3.F32.PACK_AB_MERGE_C R71, R71, R5, RZ ;  /* 0x000000054747723e */ /* 0x000fe200048070ff */
[----:B------:R-:W-:Y:S01]  /*23a0*/  IMAD.U32 R5, R42, 0x10000, RZ ;  /* 0x000100002a057824 */ /* 0x000fe200078e00ff */
[----:B------:R-:W-:Y:S01]  /*23b0*/  SHF.L.U32 R38, R38, 0x10, RZ ;  /* 0x0000001026267819 */ /* 0x000fe200000006ff */
[----:B------:R-:W-:Y:S01]  /*23c0*/  IMAD.U32 R39, R54, 0x10000, RZ ;  /* 0x0001000036277824 */ /* 0x000fe200078e00ff */
[----:B------:R-:W-:Y:S01]  /*23d0*/  LOP3.LUT R44, R44, 0xff, RZ, 0xc0, !PT ;  /* 0x000000ff2c2c7812 */ /* 0x000fe200078ec0ff */
[----:B------:R-:W-:Y:S01]  /*23e0*/  IMAD.MOV.U32 R10, RZ, RZ, 0x1054 ;  /* 0x00001054ff0a7424 */ /* 0x000fe200078e00ff */
[----:B------:R-:W-:Y:S01]  /*23f0*/  LOP3.LUT R48, R48, 0xff, RZ, 0xc0, !PT ;  /* 0x000000ff30307812 */ /* 0x000fe200078ec0ff */
[----:B------:R-:W-:Y:S01]  /*2400*/  IMAD.MOV.U32 R11, RZ, RZ, 0x3276 ;  /* 0x00003276ff0b7424 */ /* 0x000fe200078e00ff */
[----:B------:R-:W-:Y:S01]  /*2410*/  LOP3.LUT R49, R49, 0xffff, RZ, 0xc0, !PT ;  /* 0x0000ffff31317812 */ /* 0x000fe200078ec0ff */
[----:B------:R-:W-:Y:S01]  /*2420*/  FADD R15, R6, R15 ;  /* 0x0000000f060f7221 */ /* 0x000fe20000000000 */
[----:B------:R-:W-:Y:S01]  /*2430*/  LOP3.LUT R40, R40, 0xff0000, R5, 0xf8, !PT ;  /* 0x00ff000028287812 */ /* 0x000fe200078ef805 */
[----:B------:R-:W-:Y:S01]  /*2440*/  FADD R14, R14, R21 ;  /* 0x000000150e0e7221 */ /* 0x000fe20000000000 */
[----:B------:R-:W-:Y:S01]  /*2450*/  LOP3.LUT R25, R25, 0xffff, RZ, 0xc0, !PT ;  /* 0x0000ffff19197812 */ /* 0x000fe200078ec0ff */
[----:B------:R-:W-:Y:S01]  /*2460*/  FADD R6, R8, R7 ;  /* 0x0000000708067221 */ /* 0x000fe20000000000 */
[----:B------:R-:W-:Y:S01]  /*2470*/  LOP3.LUT R5, R20, 0xffff, RZ, 0xc0, !PT ;  /* 0x0000ffff14057812 */ /* 0x000fe200078ec0ff */
[----:B------:R-:W-:Y:S01]  /*2480*/  FADD R9, R15, R14 ;  /* 0x0000000e0f097221 */ /* 0x000fe20000000000 */
[----:B------:R-:W-:Y:S01]  /*2490*/  PRMT R52, R35, 0x7604, R52 ;  /* 0x0000760423347816 */ /* 0x000fe20000000034 */
[----:B------:R-:W-:Y:S01]  /*24a0*/  IMAD.U32 R35, R46, 0x10000, RZ ;  /* 0x000100002e237824 */ /* 0x000fe200078e00ff */
[----:B------:R-:W-:Y:S01]  /*24b0*/  LOP3.LUT R27, R27, 0xff0000, R30, 0xf8, !PT ;  /* 0x00ff00001b1b7812 */ /* 0x000fe200078ef81e */
[----:B------:R-:W-:Y:S01]  /*24c0*/  IMAD.SHL.U32 R0, R25, 0x1000000, RZ ;  /* 0x0100000019007824 */ /* 0x000fe200078e00ff */
[----:B------:R-:W-:Y:S01]  /*24d0*/  LOP3.LUT R33, R33, 0xff0000, R38, 0xf8, !PT ;  /* 0x00ff000021217812 */ /* 0x000fe200078ef826 */
[----:B------:R-:W-:Y:S01]  /*24e0*/  IMAD.SHL.U32 R22, R5, 0x1000000, RZ ;  /* 0x0100000005167824 */ /* 0x000fe200078e00ff */
[----:B------:R-:W-:-:S02]  /*24f0*/  SHF.L.U32 R20, R29, 0x18, RZ ;  /* 0x000000181d147819 */ /* 0x000fc400000006ff */
[----:B------:R-:W-:Y:S02]  /*2500*/  LOP3.LUT R47, R47, 0xffff, RZ, 0xc0, !PT ;  /* 0x0000ffff2f2f7812 */ /* 0x000fe400078ec0ff */
[----:B------:R-:W-:Y:S02]  /*2510*/  LOP3.LUT R51, R51, 0xffff, RZ, 0xc0, !PT ;  /* 0x0000ffff33337812 */ /* 0x000fe400078ec0ff */
[----:B------:R-:W-:Y:S02]  /*2520*/  SHF.L.U32 R26, R26, 0x10, RZ ;  /* 0x000000101a1a7819 */ /* 0x000fe400000006ff */
[----:B------:R-:W-:Y:S02]  /*2530*/  PRMT R31, R31, 0x7604, R32 ;  /* 0x000076041f1f7816 */ /* 0x000fe40000000020 */
[----:B------:R-:W-:Y:S02]  /*2540*/  PRMT R44, R45, 0x7604, R44 ;  /* 0x000076042d2c7816 */ /* 0x000fe4000000002c */
[----:B------:R-:W-:-:S02]  /*2550*/  PRMT R48, R49, 0x7604, R48 ;  /* 0x0000760431307816 */ /* 0x000fc40000000030 */
[----:B------:R-:W-:Y:S02]  /*2560*/  SHF.L.U32 R37, R50, 0x10, RZ ;  /* 0x0000001032257819 */ /* 0x000fe400000006ff */
[----:B------:R-:W-:Y:S02]  /*2570*/  LOP3.LUT R43, R43, 0xffff, RZ, 0xc0, !PT ;  /* 0x0000ffff2b2b7812 */ /* 0x000fe400078ec0ff */
[----:B------:R-:W-:Y:S02]  /*2580*/  LOP3.LUT R71, R71, 0xffff, RZ, 0xc0, !PT ;  /* 0x0000ffff47477812 */ /* 0x000fe400078ec0ff */
[----:B------:R-:W-:Y:S01]  /*2590*/  LOP3.LUT R27, R27, R20, RZ, 0xfc, !PT ;  /* 0x000000141b1b7212 */ /* 0x000fe200078efcff */
[----:B------:R-:W-:Y:S01]  /*25a0*/  IMAD.SHL.U32 R20, R47, 0x1000000, RZ ;  /* 0x010000002f147824 */ /* 0x000fe200078e00ff */
[----:B------:R-:W-:Y:S01]  /*25b0*/  LOP3.LUT R33, R33, R24, RZ, 0xfc, !PT ;  /* 0x0000001821217212 */ /* 0x000fe200078efcff */
[----:B------:R-:W-:Y:S01]  /*25c0*/  IMAD.SHL.U32 R24, R51, 0x1000000, RZ ;  /* 0x0100000033187824 */ /* 0x000fe200078e00ff */
[----:B------:R-:W-:-:S02]  /*25d0*/  LOP3.LUT R23, R23, 0xff0000, R26, 0xf8, !PT ;  /* 0x00ff000017177812 */ /* 0x000fc400078ef81a */
[----:B------:R-:W-:Y:S02]  /*25e0*/  LOP3.LUT R31, R31, 0xff0000, R34, 0xf8, !PT ;  /* 0x00ff00001f1f7812 */ /* 0x000fe400078ef822 */
[----:B------:R-:W-:Y:S02]  /*25f0*/  LOP3.LUT R35, R44, 0xff0000, R35, 0xf8, !PT ;  /* 0x00ff00002c237812 */ /* 0x000fe400078ef823 */
[----:B------:R-:W-:Y:S02]  /*2600*/  LOP3.LUT R37, R48, 0xff0000, R37, 0xf8, !PT ;  /* 0x00ff000030257812 */ /* 0x000fe400078ef825 */
[----:B------:R-:W-:Y:S02]  /*2610*/  LOP3.LUT R39, R52, 0xff0000, R39, 0xf8, !PT ;  /* 0x00ff000034277812 */ /* 0x000fe400078ef827 */
[----:B------:R-:W-:Y:S02]  /*2620*/  SHF.L.U32 R43, R43, 0x18, RZ ;  /* 0x000000182b2b7819 */ /* 0x000fe400000006ff */
[----:B------:R-:W-:-:S02]  /*2630*/  SHF.L.U32 R26, R71, 0x18, RZ ;  /* 0x00000018471a7819 */ /* 0x000fc400000006ff */
[----:B------:R-:W-:Y:S02]  /*2640*/  LOP3.LUT R0, R23, R0, RZ, 0xfc, !PT ;  /* 0x0000000017007212 */ /* 0x000fe400078efcff */
[----:B------:R-:W-:Y:S02]  /*2650*/  LOP3.LUT R22, R31, R22, RZ, 0xfc, !PT ;  /* 0x000000161f167212 */ /* 0x000fe400078efcff */
[----:B------:R-:W-:Y:S02]  /*2660*/  LOP3.LUT R40, R40, R43, RZ, 0xfc, !PT ;  /* 0x0000002b28287212 */ /* 0x000fe400078efcff */
[----:B------:R-:W-:Y:S02]  /*2670*/  LOP3.LUT R35, R35, R20, RZ, 0xfc, !PT ;  /* 0x0000001423237212 */ /* 0x000fe400078efcff */
[----:B------:R-:W-:Y:S02]  /*2680*/  LOP3.LUT R24, R37, R24, RZ, 0xfc, !PT ;  /* 0x0000001825187212 */ /* 0x000fe400078efcff */
[----:B------:R-:W-:-:S02]  /*2690*/  LOP3.LUT R39, R39, R26, RZ, 0xfc, !PT ;  /* 0x0000001a27277212 */ /* 0x000fc400078efcff */
[----:B------:R-:W-:Y:S02]  /*26a0*/  SEL R23, R27, R0, P6 ;  /* 0x000000001b177207 */ /* 0x000fe40003000000 */
[----:B------:R-:W-:Y:S02]  /*26b0*/  SEL R20, R0, R27, P6 ;  /* 0x0000001b00147207 */ /* 0x000fe40003000000 */
[----:B------:R-:W-:Y:S02]  /*26c0*/  SEL R25, R33, R22, P6 ;  /* 0x0000001621197207 */ /* 0x000fe40003000000 */
[----:B------:R-:W-:Y:S02]  /*26d0*/  SEL R27, R35, R40, P6 ;  /* 0x00000028231b7207 */ /* 0x000fe40003000000 */
[----:B------:R-:W-:Y:S02]  /*26e0*/  SEL R29, R39, R24, P6 ;  /* 0x00000018271d7207 */ /* 0x000fe40003000000 */
[----:B------:R-:W-:-:S02]  /*26f0*/  SEL R22, R22, R33, P6 ;  /* 0x0000002116167207 */ /* 0x000fc40003000000 */
[----:B------:R-:W-:Y:S02]  /*2700*/  LOP3.LUT R0, R53, 0xf, RZ, 0xc0, !PT ;  /* 0x0000000f35007812 */ /* 0x000fe400078ec0ff */
[----:B------:R-:W-:Y:S02]  /*2710*/  LOP3.LUT R5, R55, 0xf, RZ, 0xc0, !PT ;  /* 0x0000000f37057812 */ /* 0x000fe400078ec0ff */
[----:B------:R-:W-:Y:S01]  /*2720*/  SEL R40, R40, R35, P6 ;  /* 0x0000002328287207 */ /* 0x000fe20003000000 */
[----:B------:R2:W3:Y:S01]  /*2730*/  SHFL.IDX PT, R23, R23, R0, 0x1c1f ;  /* 0x001c1f0017177589 */ /* 0x0004e200000e0000 */
[----:B------:R-:W-:Y:S02]  /*2740*/  SEL R24, R24, R39, P6 ;  /* 0x0000002718187207 */ /* 0x000fe40003000000 */
[----:B------:R-:W-:Y:S01]  /*2750*/  SEL R7, R10, 0x5410, P6 ;  /* 0x000054100a077807 */ /* 0x000fe20003000000 */
[----:B------:R2:W4:Y:S01]  /*2760*/  SHFL.IDX PT, R20, R20, R5, 0x1c1f ;  /* 0x001c1f0514147589 */ /* 0x00052200000e0000 */
[----:B------:R-:W-:-:S03]  /*2770*/  SEL R8, R11, 0x7632, P6 ;  /* 0x000076320b087807 */ /* 0x000fc60003000000 */
[----:B------:R2:W1:Y:S04]  /*2780*/  SHFL.IDX PT, R28, R25, R0, 0x1c1f ;  /* 0x001c1f00191c7589 */ /* 0x00046800000e0000 */
[----:B------:R2:W1:Y:S04]  /*2790*/  SHFL.IDX PT, R31, R22, R5, 0x1c1f ;  /* 0x001c1f05161f7589 */ /* 0x00046800000e0000 */
[----:B------:R2:W1:Y:S04]  /*27a0*/  SHFL.IDX PT, R30, R27, R0, 0x1c1f ;  /* 0x001c1f001b1e7589 */ /* 0x00046800000e0000 */
[----:B------:R2:W1:Y:S04]  /*27b0*/  SHFL.IDX PT, R33, R40, R5, 0x1c1f ;  /* 0x001c1f0528217589 */ /* 0x00046800000e0000 */
[----:B------:R2:W1:Y:S04]  /*27c0*/  SHFL.IDX PT, R29, R29, R0, 0x1c1f ;  /* 0x001c1f001d1d7589 */ /* 0x00046800000e0000 */
[----:B------:R2:W1:Y:S01]  /*27d0*/  SHFL.IDX PT, R32, R24, R5, 0x1c1f ;  /* 0x001c1f0518207589 */ /* 0x00046200000e0000 */
[----:B---34-:R-:W-:Y:S05]  /*27e0*/  @!P0 BRA `(.L_x_19) ;  /* 0x0000000000048947 */ /* 0x018fea0003800000 */
[----:B-1----:R-:W-:Y:S01]  /*27f0*/  BPT.TRAP 0x1 ;  /* 0x000000040000795c */ /* 0x002fe20000300000 */
.L_x_19:
[----:B------:R-:W3:Y:S01]  /*2800*/  SYNCS.PHASECHK.TRANS64.TRYWAIT P1, [UR36+0x11808], R2 ;  /* 0x01180802ff0075a7 */ /* 0x000ee20008020164 */
[----:B--2---:R-:W-:Y:S01]  /*2810*/  PRMT R24, R23, R7, R20 ;  /* 0x0000000717187216 */ /* 0x004fe20000000014 */
[----:B---3--:R-:W-:Y:S06]  /*2820*/  @!P1 BRA `(.L_x_20) ;  /* 0x0000006000b89947 */ /* 0x008fec0003800000 */
.L_x_98:
[-C--:B------:R-:W-:Y:S01]  /*2830*/  PRMT R25, R23, R8.reuse, R20 ;  /* 0x0000000817197216 */ /* 0x080fe20000000014 */
[----:B------:R-:W-:Y:S01]  /*2840*/  UIADD3 UR10, UR6, 0x280, URZ ;  /* 0x00000280060a7890 */ /* 0x000fe2000fffe03f */
[C-C-:B-1----:R-:W-:Y:S01]  /*2850*/  PRMT R26, R28.reuse, R7, R31.reuse ;  /* 0x000000071c1a7216 */ /* 0x142fe2000000001f */
[----:B------:R-:W-:Y:S01]  /*2860*/  UMOV UR11, 0x80000020 ;  /* 0x80000020000b7882 */ /* 0x000fe20000000000 */
[----:B------:R-:W-:Y:S01]  /*2870*/  PRMT R27, R28, R8, R31 ;  /* 0x000000081c1b7216 */ /* 0x000fe2000000001f */
[----:B------:R-:W-:Y:S01]  /*2880*/  UIADD3 UR14, UR6, 0x300, URZ ;  /* 0x00000300060e7890 */ /* 0x000fe2000fffe03f */
[----:B------:R-:W-:Y:S02]  /*2890*/  UMOV UR15, 0x80000020 ;  /* 0x80000020000f7882 */ /* 0x000fe40000000000 */
[----:B------:R-:W-:Y:S01]  /*28a0*/  WARPGROUP.ARRIVE ;  /* 0x00000000000079c5 */ /* 0x000fe20000000000 */
[----:B------:R-:W-:Y:S01]  /*28b0*/  UIADD3 UR18, UR6, 0x380, URZ ;  /* 0x0000038006127890 */ /* 0x000fe2000fffe03f */
[----:B------:R-:W-:Y:S01]  /*28c0*/  UMOV UR19, 0x80000020 ;  /* 0x8000002000137882 */ /* 0x000fe20000000000 */
[----:B------:R-:W-:-:S03]  /*28d0*/  UIADD3 UR22, UR6, 0x400, URZ ;  /* 0x0000040006167890 */ /* 0x000fc6000fffe03f */
[----:B------:R-:W-:Y:S01]  /*28e0*/  QGMMA.64x32x32.F32.E4M3.E4M3 R120, R24, gdesc[UR8], RZ, !UPT, gsb0 ;  /* 0x0060000818787df3 */ /* 0x000fe2000c0008ff */
[----:B------:R-:W-:Y:S01]  /*28f0*/  UMOV UR23, 0x80000020 ;  /* 0x8000002000177882 */ /* 0x000fe20000000000 */
[----:B------:R-:W-:Y:S01]  /*2900*/  UIADD3 UR10, UR6, 0x480, URZ ;  /* 0x00000480060a7890 */ /* 0x000fe2000fffe03f */
[----:B------:R-:W-:Y:S01]  /*2910*/  UMOV UR11, 0x80000020 ;  /* 0x80000020000b7882 */ /* 0x000fe20000000000 */
[----:B------:R-:W-:Y:S02]  /*2920*/  WARPGROUP.DEPBAR.LE gsb0, 0x0 ;  /* 0x00008000000079c5 */ /* 0x000fe40000010000 */
[----:B------:R-:W-:-:S06]  /*2930*/  WARPGROUP.ARRIVE ;  /* 0x00000000000079c5 */ /* 0x000fcc0000000000 */
[----:B------:R-:W-:Y:S01]  /*2940*/  QGMMA.64x32x32.F32.E4M3.E4M3 R104, R24, gdesc[UR12], RZ, !UPT, gsb0 ;  /* 0x0060000c18687df3 */ /* 0x000fe2000c0008ff */
        /* <DEDUP_REMOVED lines=18> */
[CCC-:B------:R-:W-:Y:S02]  /*2a70*/  PRMT R24, R30.reuse, R7.reuse, R33.reuse ;  /* 0x000000071e187216 */ /* 0x1c0fe40000000021 */
[-C--:B------:R-:W-:Y:S02]  /*2a80*/  PRMT R25, R30, R8.reuse, R33 ;  /* 0x000000081e197216 */ /* 0x080fe40000000021 */
[C-C-:B------:R-:W-:Y:S02]  /*2a90*/  PRMT R26, R29.reuse, R7, R32.reuse ;  /* 0x000000071d1a7216 */ /* 0x140fe40000000020 */
[----:B------:R-:W-:-:S04]  /*2aa0*/  PRMT R27, R29, R8, R32 ;  /* 0x000000081d1b7216 */ /* 0x000fc80000000020 */
[----:B------:R-:W-:-:S06]  /*2ab0*/  WARPGROUP.ARRIVE ;  /* 0x00000000000079c5 */ /* 0x000fcc0000000000 */
[----:B------:R-:W-:Y:S01]  /*2ac0*/  QGMMA.64x32x32.F32.E4M3.E4M3 R120, R24, gdesc[UR8], R120, gsb0 ;  /* 0x0060000818787df3 */ /* 0x000fe20008000878 */
[----:B------:R-:W-:Y:S01]  /*2ad0*/  UIADD3 UR10, UR6, 0x482, URZ ;  /* 0x00000482060a7890 */ /* 0x000fe2000fffe03f */
[----:B------:R-:W-:Y:S01]  /*2ae0*/  UMOV UR11, 0x80000020 ;  /* 0x80000020000b7882 */ /* 0x000fe20000000000 */
[----:B------:R-:W-:Y:S02]  /*2af0*/  WARPGROUP.DEPBAR.LE gsb0, 0x0 ;  /* 0x00008000000079c5 */ /* 0x000fe40000010000 */
[----:B------:R-:W-:-:S06]  /*2b00*/  WARPGROUP.ARRIVE ;  /* 0x00000000000079c5 */ /* 0x000fcc0000000000 */
[----:B------:R-:W-:Y:S03]  /*2b10*/  QGMMA.64x32x32.F32.E4M3.E4M3 R104, R24, gdesc[UR12], R104, gsb0 ;  /* 0x0060000c18687df3 */ /* 0x000fe60008000868 */
        /* <DEDUP_REMOVED lines=10> */
[----:B------:R-:W-:Y:S05]  /*2bc0*/  @!P0 BRA `(.L_x_21) ;  /* 0x0000000000048947 */ /* 0x000fea0003800000 */
[----:B------:R-:W-:Y:S01]  /*2bd0*/  BPT.TRAP 0x1 ;  /* 0x000000040000795c */ /* 0x000fe20000300000 */
.L_x_21:
[----:B------:R-:W-:Y:S02]  /*2be0*/  UISETP.GT.U32.AND UP0, UPT, UR4, 0x1, UPT ;  /* 0x000000010400788c */ /* 0x000fe4000bf04070 */
[----:B------:R-:W-:-:S04]  /*2bf0*/  UIADD3 UR5, UR36, 0x11828, URZ ;  /* 0x0001182824057890 */ /* 0x000fc8000fffe03f */
[----:B------:R-:W-:Y:S01]  /*2c00*/  PLOP3.LUT P1, PT, PT, PT, UP0, 0x80, 0x0 ;  /* 0x000000000000781c */ /* 0x000fe20003f2f008 */
[----:B------:R-:W-:-:S09]  /*2c10*/  UPRMT UR5, URZ, 0x654, UR5 ;  /* 0x000006543f057896 */ /* 0x000fd20008000005 */
[----:B------:R-:W-:Y:S03]  /*2c20*/  SYNCS.ARRIVE.TRANS64.RED.A1T0 RZ, [UR5], RZ ;  /* 0x000000ffffff79a7 */ /* 0x000fe60008100405 */
[----:B------:R-:W-:Y:S05]  /*2c30*/  @P1 BRA `(.L_x_22) ;  /* 0x0000000000041947 */ /* 0x000fea0003800000 */
[----:B------:R-:W-:Y:S01]  /*2c40*/  BPT.TRAP 0x1 ;  /* 0x000000040000795c */ /* 0x000fe20000300000 */
.L_x_22:
[----:B--2---:R-:W1:Y:S02]  /*2c50*/  LDC R2, c[0x0][0x28c] ;  /* 0x0000a300ff027b82 */ /* 0x004e640000000800 */
[----:B-1----:R-:W-:-:S13]  /*2c60*/  ISETP.GE.AND P2, PT, R2, 0x41, PT ;  /* 0x000000410200780c */ /* 0x002fda0003f46270 */
[----:B------:R-:W-:Y:S05]  /*2c70*/  @!P2 BRA `(.L_x_23) ;  /* 0x000000240030a947 */ /* 0x000fea0003800000 */
[----:B------:R-:W-:Y:S01]  /*2c80*/  IADD3 R2, R2, 0x3f, RZ ;  /* 0x0000003f02027810 */ /* 0x000fe20007ffe0ff */
[----:B------:R-:W-:Y:S01]  /*2c90*/  IMAD.MOV.U32 R19, RZ, RZ, R3 ;  /* 0x000000ffff137224 */ /* 0x000fe200078e0003 */
[----:B------:R-:W-:Y:S01]  /*2ca0*/  MOV R10, RZ ;  /* 0x000000ff000a7202 */ /* 0x000fe20000000f00 */
[----:B------:R-:W-:Y:S01]  /*2cb0*/  IMAD.MOV.U32 R21, RZ, RZ, R4 ;  /* 0x000000ffff157224 */ /* 0x000fe200078e0004 */
[----:B------:R-:W-:Y:S01]  /*2cc0*/  SHF.R.S32.HI R11, RZ, 0x1f, R2 ;  /* 0x0000001fff0b7819 */ /* 0x000fe20000011402 */
[----:B------:R-:W-:Y:S01]  /*2cd0*/  UMOV UR5, 0x2 ;  /* 0x0000000200057882 */ /* 0x000fe20000000000 */
[----:B------:R-:W-:Y:S01]  /*2ce0*/  UMOV UR4, 0x1 ;  /* 0x0000000100047882 */ /* 0x000fe20000000000 */
[----:B------:R-:W-:Y:S01]  /*2cf0*/  ULDC UR28, c[0x0][0x604] ;  /* 0x00018100001c7ab9 */ /* 0x000fe20000000800 */
[----:B------:R-:W-:-:S04]  /*2d00*/  LEA.HI R2, R11, R2, RZ, 0x6 ;  /* 0x000000020b027211 */ /* 0x000fc800078f30ff */
[----:B------:R-:W-:-:S07]  /*2d10*/  SHF.R.S32.HI R2, RZ, 0x6, R2 ;  /* 0x00000006ff027819 */ /* 0x000fce0000011402 */
.L_x_34:
[----:B-1----:R-:W-:Y:S05]  /*2d20*/  @!P0 BRA `(.L_x_24) ;  /* 0x0000000000048947 */ /* 0x002fea0003800000 */
[----:B------:R-:W-:Y:S01]  /*2d30*/  BPT.TRAP 0x1 ;  /* 0x000000040000795c */ /* 0x000fe20000300000 */
.L_x_24:
[----:B------:R-:W-:Y:S01]  /*2d40*/  ULEA UR7, UR5, UR36, 0x3 ;  /* 0x0000002405077291 */ /* 0x000fe2000f8e183f */
[----:B------:R-:W-:-:S08]  /*2d50*/  SHF.L.U32 R3, R10, 0x1f, RZ ;  /* 0x0000001f0a037819 */ /* 0x000fd000000006ff */
[----:B------:R-:W1:Y:S02]  /*2d60*/  SYNCS.PHASECHK.TRANS64.TRYWAIT P2, [UR7+0x11800], R3 ;  /* 0x01180003ff0075a7 */ /* 0x000e640008040147 */
[----:B-1----:R-:W-:Y:S05]  /*2d70*/  @!P2 BRA `(.L_x_25) ;  /* 0x0000005c007ca947 */ /* 0x002fea0003800000 */
.L_x_99:
[----:B------:R-:W-:Y:S01]  /*2d80*/  UIMAD UR10, UR5, 0x280, UR6 ;  /* 0x00000280050a78a4 */ /* 0x000fe2000f8e0206 */
[----:B------:R-:W-:Y:S01]  /*2d90*/  WARPGROUP.ARRIVE ;  /* 0x00000000000079c5 */ /* 0x000fe20000000000 */
[----:B------:R-:W-:Y:S01]  /*2da0*/  UMOV UR11, 0xc0000010 ;  /* 0xc0000010000b7882 */ /* 0x000fe20000000000 */
[----:B------:R-:W-:Y:S01]  /*2db0*/  UMOV UR15, 0xc0000010 ;  /* 0xc0000010000f7882 */ /* 0x000fe20000000000 */
[----:B------:R-:W-:Y:S02]  /*2dc0*/  UIADD3 UR14, UR10, 0x80, URZ ;  /* 0x000000800a0e7890 */ /* 0x000fe4000fffe03f */
[----:B------:R-:W-:Y:S01]  /*2dd0*/  UIADD3 UR18, UR10, 0x100, URZ ;  /* 0x000001000a127890 */ /* 0x000fe2000fffe03f */
[----:B------:R-:W-:Y:S02]  /*2de0*/  UMOV UR19, 0xc0000010 ;  /* 0xc000001000137882 */ /* 0x000fe40000000000 */
[----:B------:R-:W-:Y:S01]  /*2df0*/  QGMMA.64x64x32.F32.E4M3.E4M3 R24, gdesc[UR8], RZ, !UPT, gsb0 ;  /* 0x00e00000081879f3 */ /* 0x000fe2000c0008ff */
[----:B------:R-:W-:Y:S01]  /*2e00*/  UIADD3 UR22, UR10, 0x180, URZ ;  /* 0x000001800a167890 */ /* 0x000fe2000fffe03f */
[----:B------:R-:W-:Y:S01]  /*2e10*/  UMOV UR23, 0xc0000010 ;  /* 0xc000001000177882 */ /* 0x000fe20000000000 */
[----:B------:R-:W-:Y:S01]  /*2e20*/  UIADD3 UR26, UR10, 0x200, URZ ;  /* 0x000002000a1a7890 */ /* 0x000fe2000fffe03f */
[----:B------:R-:W-:Y:S01]  /*2e30*/  UMOV UR27, 0xc0000010 ;  /* 0xc0000010001b7882 */ /* 0x000fe20000000000 */
[----:B------:R-:W-:-:S04]  /*2e40*/  UIADD3 UR5, UR5, 0x1, URZ ;  /* 0x0000000105057890 */ /* 0x000fc8000fffe03f */
[----:B------:R-:W-:-:S04]  /*2e50*/  UISETP.NE.AND UP0, UPT, UR5, 0x5, UPT ;  /* 0x000000050500788c */ /* 0x000fc8000bf05270 */
[----:B------:R-:W-:Y:S02]  /*2e60*/  USEL UR10, URZ, 0x1, UP0 ;  /* 0x000000013f0a7887 */ /* 0x000fe40008000000 */
[----:B------:R-:W-:-:S04]  /*2e70*/  USEL UR7, UR5, URZ, UP0 ;  /* 0x0000003f05077287 */ /* 0x000fc80008000000 */
[----:B------:R-:W-:Y:S01]  /*2e80*/  LOP3.LUT R10, R10, UR10, RZ, 0x3c, !PT ;  /* 0x0000000a0a0a7c12 */ /* 0x000fe2000f8e3cff */
        /* <DEDUP_REMOVED lines=13> */
[----:B------:R-:W-:Y:S05]  /*2f60*/  @!P0 BRA `(.L_x_26) ;  /* 0x0000000000048947 */ /* 0x000fea0003800000 */
[----:B------:R-:W-:Y:S01]  /*2f70*/  BPT.TRAP 0x1 ;  /* 0x000000040000795c */ /* 0x000fe20000300000 */
.L_x_26:
[----:B-1----:R-:W-:Y:S01]  /*2f80*/  FMNMX R4, R24, R19, !PT ;  /* 0x0000001318047209 */ /* 0x002fe20007800000 */
[----:B------:R-:W-:Y:S01]  /*2f90*/  ULEA UR5, UR7, UR36, 0x3 ;  /* 0x0000002407057291 */ /* 0x000fe2000f8e183f */
[----:B------:R-:W-:Y:S02]  /*2fa0*/  FMNMX R14, R26, R21, !PT ;  /* 0x000000151a0e7209 */ /* 0x000fe40007800000 */
[----:B------:R-:W-:Y:S02]  /*2fb0*/  FMNMX R3, R25, R4, !PT ;  /* 0x0000000419037209 */ /* 0x000fe40007800000 */
[----:B------:R-:W-:Y:S02]  /*2fc0*/  FMNMX R13, R27, R14, !PT ;  /* 0x0000000e1b0d7209 */ /* 0x000fe40007800000 */
        /* <DEDUP_REMOVED lines=14> */
[----:B------:R-:W1:Y:S02]  /*30b0*/  SHFL.BFLY PT, R3, R4, 0x1, 0x1f ;  /* 0x0c201f0004037f89 */ /* 0x000e6400000e0000 */
[----:B-1----:R-:W-:Y:S02]  /*30c0*/  FMNMX R11, R4, R3, !PT ;  /* 0x00000003040b7209 */ /* 0x002fe40007800000 */
[----:B------:R-:W-:-:S03]  /*30d0*/  FMNMX R4, R30, R13, !PT ;  /* 0x0000000d1e047209 */ /* 0x000fc60007800000 */
[----:B------:R-:W1:Y:S02]  /*30e0*/  SHFL.BFLY PT, R12, R11, 0x2, 0x1f ;  /* 0x0c401f000b0c7f89 */ /* 0x000e6400000e0000 */
[----:B-1----:R-:W-:Y:S02]  /*30f0*/  FMNMX R3, R11, R12, !PT ;  /* 0x0000000c0b037209 */ /* 0x002fe40007800000 */
[----:B------:R-:W-:Y:S02]  /*3100*/  FMNMX R11, R31, R4, !PT ;  /* 0x000000041f0b7209 */ /* 0x000fe40007800000 */
[C---:B------:R-:W-:Y:S02]  /*3110*/  FSETP.NEU.AND P2, PT, R3.reuse, -INF , PT ;  /* 0xff8000000300780b */ /* 0x040fe40003f4d000 */
[----:B------:R-:W-:Y:S02]  /*3120*/  FMNMX R4, R34, R11, !PT ;  /* 0x0000000b22047209 */ /* 0x000fe40007800000 */
[----:B------:R-:W-:-:S02]  /*3130*/  FSEL R18, R3, RZ, P2 ;  /* 0x000000ff03127208 */ /* 0x000fc40001000000 */
[----:B------:R-:W-:-:S03]  /*3140*/  FMNMX R11, R35, R4, !PT ;  /* 0x00000004230b7209 */ /* 0x000fc60007800000 */
[----:B------:R-:W-:Y:S01]  /*3150*/  FMUL R12, R18, UR28 ;  /* 0x0000001c120c7c20 */ /* 0x000fe20008400000 */
[----:B------:R-:W-:Y:S01]  /*3160*/  FMNMX R4, R38, R11, !PT ;  /* 0x0000000b26047209 */ /* 0x000fe20007800000 */
[----:B------:R-:W-:-:S02]  /*3170*/  FADD R19, -R18, R19 ;  /* 0x0000001312137221 */ /* 0x000fc40000000100 */
[--C-:B------:R-:W-:Y:S01]  /*3180*/  FFMA R29, R29, UR28, -R12.reuse ;  /* 0x0000001c1d1d7c23 */ /* 0x100fe2000800080c */
[----:B------:R-:W-:-:S01]  /*3190*/  FFMA R28, R28, UR28, -R12 ;  /* 0x0000001c1c1c7c23 */ /* 0x000fc2000800080c */
[--C-:B------:R-:W-:Y:S01]  /*31a0*/  FFMA R24, R24, UR28, -R12.reuse ;  /* 0x0000001c18187c23 */ /* 0x100fe2000800080c */
[----:B------:R-:W-:-:S01]  /*31b0*/  FFMA R25, R25, UR28, -R12 ;  /* 0x0000001c19197c23 */ /* 0x000fc2000800080c */
[----:B------:R-:W-:Y:S01]  /*31c0*/  FMNMX R11, R39, R4, !PT ;  /* 0x00000004270b7209 */ /* 0x000fe20007800000 */
[----:B------:R-:W-:-:S01]  /*31d0*/  FFMA R37, R37, UR28, -R12 ;  /* 0x0000001c25257c23 */ /* 0x000fc2000800080c */
[----:B------:R-:W-:Y:S01]  /*31e0*/  FSETP.GEU.AND P3, PT, R29, -126, PT ;  /* 0xc2fc00001d00780b */ /* 0x000fe20003f6e000 */
[----:B------:R-:W-:-:S01]  /*31f0*/  FFMA R36, R36, UR28, -R12 ;  /* 0x0000001c24247c23 */ /* 0x000fc2000800080c */
[----:B------:R-:W-:Y:S01]  /*3200*/  FSETP.GEU.AND P2, PT, R28, -126, PT ;  /* 0xc2fc00001c00780b */ /* 0x000fe20003f4e000 */
[----:B------:R-:W-:-:S01]  /*3210*/  FFMA R32, R32, UR28, -R12 ;  /* 0x0000001c20207c23 */ /* 0x000fc2000800080c */
[----:B------:R-:W-:Y:S01]  /*3220*/  FSETP.GEU.AND P4, PT, R24, -126, PT ;  /* 0xc2fc00001800780b */ /* 0x000fe20003f8e000 */
[----:B------:R-:W-:-:S01]  /*3230*/  FFMA R33, R33, UR28, -R12 ;  /* 0x0000001c21217c23 */ /* 0x000fc2000800080c */
[----:B------:R-:W-:Y:S01]  /*3240*/  FSETP.GEU.AND P5, PT, R25, -126, PT ;  /* 0xc2fc00001900780b */ /* 0x000fe20003fae000 */
[----:B------:R-:W-:-:S01]  /*3250*/  FFMA R44, R44, UR28, -R12 ;  /* 0x0000001c2c2c7c23 */ /* 0x000fc2000800080c */
[----:B------:R-:W-:Y:S01]  /*3260*/  FMNMX R4, R42, R11, !PT ;  /* 0x0000000b2a047209 */ /* 0x000fe20007800000 */
[----:B------:R-:W-:-:S01]  /*3270*/  FFMA R40, R40, UR28, -R12 ;  /* 0x0000001c28287c23 */ /* 0x000fc2000800080c */
[--C-:B------:R-:W-:Y:S01]  /*3280*/  FFMA R41, R41, UR28, -R12.reuse ;  /* 0x0000001c29297c23 */ /* 0x100fe2000800080c */
[----:B------:R-:W-:-:S01]  /*3290*/  FFMA R52, R52, UR28, -R12 ;  /* 0x0000001c34347c23 */ /* 0x000fc2000800080c */
[----:B------:R-:W-:Y:S01]  /*32a0*/  FMNMX R11, R43, R4, !PT ;  /* 0x000000042b0b7209 */ /* 0x000fe20007800000 */
[----:B------:R-:W-:Y:S01]  /*32b0*/  @!P3 FMUL R29, R29, 0.5 ;  /* 0x3f0000001d1db820 */ /* 0x000fe20000400000 */
[--C-:B------:R-:W-:Y:S01]  /*32c0*/  FFMA R48, R48, UR28, -R12.reuse ;  /* 0x0000001c30307c23 */ /* 0x100fe2000800080c */
[----:B------:R-:W-:Y:S01]  /*32d0*/  @!P2 FMUL R28, R28, 0.5 ;  /* 0x3f0000001c1ca820 */ /* 0x000fe20000400000 */
[----:B------:R-:W-:Y:S01]  /*32e0*/  FMNMX R4, R46, R11, !PT ;  /* 0x0000000b2e047209 */ /* 0x000fe20007800000 */
[----:B------:R-:W-:Y:S01]  /*32f0*/  @!P4 FMUL R24, R24, 0.5 ;  /* 0x3f0000001818c820 */ /* 0x000fe20000400000 */
[----:B------:R-:W-:Y:S01]  /*3300*/  FFMA R49, R49, UR28, -R12 ;  /* 0x0000001c31317c23 */ /* 0x000fe2000800080c */
[----:B------:R-:W1:Y:S01]  /*3310*/  MUFU.EX2 R29, R29 ;  /* 0x0000001d001d7308 */ /* 0x000e620000000800 */
[----:B------:R-:W-:Y:S01]  /*3320*/  @!P5 FMUL R25, R25, 0.5 ;  /* 0x3f0000001919d820 */ /* 0x000fe20000400000 */
[----:B------:R-:W-:Y:S01]  /*3330*/  FMNMX R11, R47, R4, !PT ;  /* 0x000000042f0b7209 */ /* 0x000fe20007800000 */
[----:B------:R-:W-:-:S03]  /*3340*/  FMUL R19, R19, UR28 ;  /* 0x0000001c13137c20 */ /* 0x000fc60008400000 */
[----:B------:R-:W-:Y:S02]  /*3350*/  FMNMX R4, R50, R11, !PT ;  /* 0x0000000b32047209 */ /* 0x000fe40007800000 */
[----:B------:R-:W2:Y:S02]  /*3360*/  MUFU.EX2 R28, R28 ;  /* 0x0000001c001c7308 */ /* 0x000ea40000000800 */
[----:B------:R-:W-:-:S04]  /*3370*/  FMNMX R11, R51, R4, !PT ;  /* 0x00000004330b7209 */ /* 0x000fc80007800000 */
[----:B------:R-:W-:Y:S01]  /*3380*/  FMNMX R4, R54, R11, !PT ;  /* 0x0000000b36047209 */ /* 0x000fe20007800000 */
[----:B------:R-:W-:-:S01]  /*3390*/  FFMA R11, R45, UR28, -R12 ;  /* 0x0000001c2d0b7c23 */ /* 0x000fc2000800080c */
[----:B------:R-:W3:Y:S01]  /*33a0*/  MUFU.EX2 R24, R24 ;  /* 0x0000001800187308 */ /* 0x000ee20000000800 */
[----:B-1----:R-:W-:Y:S01]  /*33b0*/  @!P3 FMUL R29, R29, R29 ;  /* 0x0000001d1d1db220 */ /* 0x002fe20000400000 */
[----:B------:R-:W-:Y:S01]  /*33c0*/  FSETP.GEU.AND P3, PT, R37, -126, PT ;  /* 0xc2fc00002500780b */ /* 0x000fe20003f6e000 */
[----:B------:R-:W-:-:S01]  /*33d0*/  FFMA R12, R53, UR28, -R12 ;  /* 0x0000001c350c7c23 */ /* 0x000fc2000800080c */
[----:B------:R-:W-:-:S04]  /*33e0*/  FMNMX R4, R55, R4, !PT ;  /* 0x0000000437047209 */ /* 0x000fc80007800000 */
[----:B------:R-:W1:Y:S01]  /*33f0*/  MUFU.EX2 R25, R25 ;  /* 0x0000001900197308 */ /* 0x000e620000000800 */
[----:B--2---:R-:W-:Y:S01]  /*3400*/  @!P2 FMUL R28, R28, R28 ;  /* 0x0000001c1c1ca220 */ /* 0x004fe20000400000 */
[----:B------:R-:W-:Y:S01]  /*3410*/  FSETP.GEU.AND P2, PT, R36, -126, PT ;  /* 0xc2fc00002400780b */ /* 0x000fe20003f4e000 */
[----:B------:R-:W2:Y:S04]  /*3420*/  SHFL.BFLY PT, R13, R4, 0x1, 0x1f ;  /* 0x0c201f00040d7f89 */ /* 0x000ea800000e0000 */
[----:B------:R-:W-:Y:S01]  /*3430*/  @!P3 FMUL R37, R37, 0.5 ;  /* 0x3f0000002525b820 */ /* 0x000fe20000400000 */
[----:B---3--:R-:W-:Y:S01]  /*3440*/  @!P4 FMUL R24, R24, R24 ;  /* 0x000000181818c220 */ /* 0x008fe20000400000 */
[----:B------:R-:W-:-:S04]  /*3450*/  FSETP.GEU.AND P4, PT, R32, -126, PT ;  /* 0xc2fc00002000780b */ /* 0x000fc80003f8e000 */
[----:B------:R-:W3:Y:S02]  /*3460*/  MUFU.EX2 R37, R37 ;  /* 0x0000002500257308 */ /* 0x000ee40000000800 */
[----:B------:R-:W-:Y:S01]  /*3470*/  @!P2 FMUL R36, R36, 0.5 ;  /* 0x3f0000002424a820 */ /* 0x000fe20000400000 */
[----:B-1----:R-:W-:Y:S01]  /*3480*/  @!P5 FMUL R25, R25, R25 ;  /* 0x000000191919d220 */ /* 0x002fe20000400000 */
[----:B------:R-:W-:-:S04]  /*3490*/  FSETP.GEU.AND P5, PT, R33, -126, PT ;  /* 0xc2fc00002100780b */ /* 0x000fc80003fae000 */
[----:B------:R-:W1:Y:S01]  /*34a0*/  MUFU.EX2 R36, R36 ;  /* 0x0000002400247308 */ /* 0x000e620000000800 */
[----:B------:R-:W-:Y:S01]  /*34b0*/  @!P4 FMUL R32, R32, 0.5 ;  /* 0x3f0000002020c820 */ /* 0x000fe20000400000 */
[----:B--2---:R-:W-:-:S06]  /*34c0*/  FMNMX R4, R4, R13, !PT ;  /* 0x0000000d04047209 */ /* 0x004fcc0007800000 */
[----:B------:R-:W2:Y:S01]  /*34d0*/  MUFU.EX2 R32, R32 ;  /* 0x0000002000207308 */ /* 0x000ea20000000800 */
[----:B---3--:R-:W-:Y:S01]  /*34e0*/  @!P3 FMUL R37, R37, R37 ;  /* 0x000000252525b220 */ /* 0x008fe20000400000 */
[----:B------:R-:W-:Y:S01]  /*34f0*/  @!P5 FMUL R33, R33, 0.5 ;  /* 0x3f0000002121d820 */ /* 0x000fe20000400000 */
[----:B------:R-:W-:Y:S01]  /*3500*/  FSETP.GEU.AND P3, PT, R11, -126, PT ;  /* 0xc2fc00000b00780b */ /* 0x000fe20003f6e000 */
[----:B------:R-:W3:Y:S04]  /*3510*/  SHFL.BFLY PT, R13, R4, 0x2, 0x1f ;  /* 0x0c401f00040d7f89 */ /* 0x000ee800000e0000 */
[----:B------:R-:W4:Y:S01]  /*3520*/  MUFU.EX2 R33, R33 ;  /* 0x0000002100217308 */ /* 0x000f220000000800 */
[----:B-1----:R-:W-:Y:S01]  /*3530*/  @!P2 FMUL R36, R36, R36 ;  /* 0x000000242424a220 */ /* 0x002fe20000400000 */
[----:B------:R-:W-:-:S06]  /*3540*/  FSETP.GEU.AND P2, PT, R44, -126, PT ;  /* 0xc2fc00002c00780b */ /* 0x000fcc0003f4e000 */
[----:B------:R-:W-:Y:S01]  /*3550*/  @!P3 FMUL R11, R11, 0.5 ;  /* 0x3f0000000b0bb820 */ /* 0x000fe20000400000 */
[----:B--2---:R-:W-:Y:S01]  /*3560*/  @!P4 FMUL R32, R32, R32 ;  /* 0x000000202020c220 */ /* 0x004fe20000400000 */
[----:B------:R-:W-:Y:S02]  /*3570*/  FSETP.GEU.AND P4, PT, R40, -126, PT ;  /* 0xc2fc00002800780b */ /* 0x000fe40003f8e000 */
[----:B------:R-:W1:Y:S03]  /*3580*/  MUFU.EX2 R22, R11 ;  /* 0x0000000b00167308 */ /* 0x000e660000000800 */
[----:B------:R-:W-:Y:S01]  /*3590*/  @!P2 FMUL R44, R44, 0.5 ;  /* 0x3f0000002c2ca820 */ /* 0x000fe20000400000 */
[----:B----4-:R-:W-:Y:S01]  /*35a0*/  @!P5 FMUL R33, R33, R33 ;  /* 0x000000212121d220 */ /* 0x010fe20000400000 */
[----:B------:R-:W-:-:S03]  /*35b0*/  FSETP.GEU.AND P5, PT, R41, -126, PT ;  /* 0xc2fc00002900780b */ /* 0x000fc60003fae000 */
[----:B------:R2:W4:Y:S01]  /*35c0*/  MUFU.EX2 R45, R44 ;  /* 0x0000002c002d7308 */ /* 0x0005220000000800 */
[----:B---3--:R-:W-:Y:S02]  /*35d0*/  FMNMX R4, R4, R13, !PT ;  /* 0x0000000d04047209 */ /* 0x008fe40007800000 */
[----:B------:R-:W-:-:S05]  /*35e0*/  @!P4 FMUL R40, R40, 0.5 ;  /* 0x3f0000002828c820 */ /* 0x000fca0000400000 */
[----:B------:R-:W3:Y:S01]  /*35f0*/  MUFU.EX2 R23, R40 ;  /* 0x0000002800177308 */ /* 0x000ee20000000800 */
[----:B-1----:R-:W-:Y:S01]  /*3600*/  @!P3 FMUL R22, R22, R22 ;  /* 0x000000161616b220 */ /* 0x002fe20000400000 */
[----:B------:R-:W-:Y:S01]  /*3610*/  FSETP.NEU.AND P3, PT, R4, -INF , PT ;  /* 0xff8000000400780b */ /* 0x000fe20003f6d000 */
[----:B------:R-:W-:-:S03]  /*3620*/  @!P5 FMUL R41, R41, 0.5 ;  /* 0x3f0000002929d820 */ /* 0x000fc60000400000 */
[----:B--2---:R-:W-:Y:S02]  /*3630*/  FSEL R44, R4, RZ, P3 ;  /* 0x000000ff042c7208 */ /* 0x004fe40001800000 */
[----:B------:R-:W1:Y:S01]  /*3640*/  MUFU.EX2 R20, R41 ;  /* 0x0000002900147308 */ /* 0x000e620000000800 */
[----:B----4-:R-:W-:Y:S01]  /*3650*/  @!P2 FMUL R45, R45, R45 ;  /* 0x0000002d2d2da220 */ /* 0x010fe20000400000 */
[----:B------:R-:W-:Y:S01]  /*3660*/  FSETP.GEU.AND P2, PT, R52, -126, PT ;  /* 0xc2fc00003400780b */ /* 0x000fe20003f4e000 */
[----:B------:R-:W-:Y:S01]  /*3670*/  FMUL R16, R44, UR28 ;  /* 0x0000001c2c107c20 */ /* 0x000fe20008400000 */
[----:B------:R-:W-:Y:S01]  /*3680*/  FSETP.GEU.AND P3, PT, R12, -126, PT ;  /* 0xc2fc00000c00780b */ /* 0x000fe20003f6e000 */
[----:B------:R-:W-:-:S02]  /*3690*/  FADD R44, -R44, R21 ;  /* 0x000000152c2c7221 */ /* 0x000fc40000000100 */
[--C-:B------:R-:W-:Y:S01]  /*36a0*/  FFMA R13, R26, UR28, -R16.reuse ;  /* 0x0000001c1a0d7c23 */ /* 0x100fe20008000810 */
[----:B------:R-:W-:-:S01]  /*36b0*/  FFMA R30, R30, UR28, -R16 ;  /* 0x0000001c1e1e7c23 */ /* 0x000fc20008000810 */
[----:B---3--:R-:W-:Y:S01]  /*36c0*/  @!P4 FMUL R23, R23, R23 ;  /* 0x000000171717c220 */ /* 0x008fe20000400000 */
[----:B------:R-:W-:Y:S01]  /*36d0*/  FSETP.GEU.AND P4, PT, R48, -126, PT ;  /* 0xc2fc00003000780b */ /* 0x000fe20003f8e000 */
[--C-:B------:R-:W-:Y:S01]  /*36e0*/  FFMA R31, R31, UR28, -R16.reuse ;  /* 0x0000001c1f1f7c23 */ /* 0x100fe20008000810 */
[----:B------:R-:W-:-:S01]  /*36f0*/  FFMA R27, R27, UR28, -R16 ;  /* 0x0000001c1b1b7c23 */ /* 0x000fc20008000810 */
[--C-:B------:R-:W-:Y:S01]  /*3700*/  FFMA R38, R38, UR28, -R16.reuse ;  /* 0x0000001c26267c23 */ /* 0x100fe20008000810 */
[----:B------:R-:W-:-:S01]  /*3710*/  FFMA R34, R34, UR28, -R16 ;  /* 0x0000001c22227c23 */ /* 0x000fc20008000810 */
[----:B------:R-:W-:Y:S01]  /*3720*/  @!P2 FMUL R52, R52, 0.5 ;  /* 0x3f0000003434a820 */ /* 0x000fe20000400000 */
[----:B------:R-:W-:-:S01]  /*3730*/  FFMA R35, R35, UR28, -R16 ;  /* 0x0000001c23237c23 */ /* 0x000fc20008000810 */
[----:B-1----:R-:W-:Y:S01]  /*3740*/  @!P5 FMUL R20, R20, R20 ;  /* 0x000000141414d220 */ /* 0x002fe20000400000 */
[----:B------:R-:W-:Y:S01]  /*3750*/  FSETP.GEU.AND P5, PT, R49, -126, PT ;  /* 0xc2fc00003100780b */ /* 0x000fe20003fae000 */
[----:B------:R-:W-:Y:S01]  /*3760*/  @!P3 FMUL R12, R12, 0.5 ;  /* 0x3f0000000c0cb820 */ /* 0x000fe20000400000 */
[----:B------:R-:W1:Y:S01]  /*3770*/  MUFU.EX2 R53, R52 ;  /* 0x0000003400357308 */ /* 0x000e620000000800 */
[----:B------:R-:W-:-:S01]  /*3780*/  FFMA R46, R46, UR28, -R16 ;  /* 0x0000001c2e2e7c23 */ /* 0x000fc20008000810 */
[--C-:B------:R-:W-:Y:S01]  /*3790*/  FFMA R47, R47, UR28, -R16.reuse ;  /* 0x0000001c2f2f7c23 */ /* 0x100fe20008000810 */
[----:B------:R-:W-:Y:S01]  /*37a0*/  @!P4 FMUL R48, R48, 0.5 ;  /* 0x3f0000003030c820 */ /* 0x000fe20000400000 */
[--C-:B------:R-:W-:Y:S01]  /*37b0*/  FFMA R42, R42, UR28, -R16.reuse ;  /* 0x0000001c2a2a7c23 */ /* 0x100fe20008000810 */
[----:B------:R-:W-:-:S01]  /*37c0*/  FFMA R54, R54, UR28, -R16 ;  /* 0x0000001c36367c23 */ /* 0x000fc20008000810 */
[--C-:B------:R-:W-:Y:S01]  /*37d0*/  FFMA R55, R55, UR28, -R16.reuse ;  /* 0x0000001c37377c23 */ /* 0x100fe20008000810 */
[----:B------:R-:W-:-:S01]  /*37e0*/  FFMA R50, R50, UR28, -R16 ;  /* 0x0000001c32327c23 */ /* 0x000fc20008000810 */
[----:B------:R2:W3:Y:S01]  /*37f0*/  MUFU.EX2 R26, R12 ;  /* 0x0000000c001a7308 */ /* 0x0004e20000000800 */
[----:B------:R-:W-:-:S01]  /*3800*/  FFMA R51, R51, UR28, -R16 ;  /* 0x0000001c33337c23 */ /* 0x000fc20008000810 */
[----:B------:R-:W-:Y:S01]  /*3810*/  FADD R21, R24, R23 ;  /* 0x0000001718157221 */ /* 0x000fe20000000000 */
[----:B------:R-:W-:Y:S01]  /*3820*/  @!P5 FMUL R49, R49, 0.5 ;  /* 0x3f0000003131d820 */ /* 0x000fe20000400000 */
[----:B------:R-:W-:Y:S01]  /*3830*/  F2FP.SATFINITE.E4M3.F32.PACK_AB_MERGE_C R23, RZ, R23, RZ ;  /* 0x00000017ff17723e */ /* 0x000fe200048070ff */
[----:B------:R-:W-:Y:S01]  /*3840*/  FMUL R44, R44, UR28 ;  /* 0x0000001c2c2c7c20 */ /* 0x000fe20008400000 */
[----:B------:R-:W-:-:S02]  /*3850*/  F2FP.SATFINITE.E4M3.F32.PACK_AB_MERGE_C R24, RZ, R24, RZ ;  /* 0x00000018ff18723e */ /* 0x000fc400048070ff */
[----:B------:R-:W4:Y:S01]  /*3860*/  MUFU.EX2 R41, R48 ;  /* 0x0000003000297308 */ /* 0x000f220000000800 */
[----:B-1----:R-:W-:Y:S01]  /*3870*/  @!P2 FMUL R53, R53, R53 ;  /* 0x000000353535a220 */ /* 0x002fe20000400000 */
[----:B------:R-:W-:Y:S01]  /*3880*/  FSETP.GEU.AND P2, PT, R30, -126, PT ;  /* 0xc2fc00001e00780b */ /* 0x000fe20003f4e000 */
[----:B--2---:R-:W-:-:S01]  /*3890*/  FFMA R12, R39, UR28, -R16 ;  /* 0x0000001c270c7c23 */ /* 0x004fc20008000810 */
[----:B------:R-:W-:Y:S02]  /*38a0*/  LOP3.LUT R23, R23, 0xff, RZ, 0xc0, !PT ;  /* 0x000000ff17177812 */ /* 0x000fe400078ec0ff */
[----:B------:R-:W-:Y:S02]  /*38b0*/  LOP3.LUT R24, R24, 0xff, RZ, 0xc0, !PT ;  /* 0x000000ff18187812 */ /* 0x000fe400078ec0ff */
[----:B------:R-:W1:Y:S01]  /*38c0*/  MUFU.EX2 R40, R49 ;  /* 0x0000003100287308 */ /* 0x000e620000000800 */
[----:B---3--:R-:W-:Y:S01]  /*38d0*/  @!P3 FMUL R26, R26, R26 ;  /* 0x0000001a1a1ab220 */ /* 0x008fe20000400000 */
[----:B------:R-:W-:-:S05]  /*38e0*/  FSETP.GEU.AND P3, PT, R31, -126, PT ;  /* 0xc2fc00001f00780b */ /* 0x000fca0003f6e000 */
[----:B------:R-:W-:Y:S01]  /*38f0*/  @!P2 FMUL R30, R30, 0.5 ;  /* 0x3f0000001e1ea820 */ /* 0x000fe20000400000 */
[----:B----4-:R-:W-:Y:S01]  /*3900*/  @!P4 FMUL R41, R41, R41 ;  /* 0x000000292929c220 */ /* 0x010fe20000400000 */
[----:B------:R-:W-:Y:S02]  /*3910*/  FSETP.GEU.AND P4, PT, R13, -126, PT ;  /* 0xc2fc00000d00780b */ /* 0x000fe40003f8e000 */
[----:B------:R2:W3:Y:S04]  /*3920*/  MUFU.EX2 R49, R30 ;  /* 0x0000001e00317308 */ /* 0x0004e80000000800 */
[----:B------:R-:W-:Y:S01]  /*3930*/  @!P3 FMUL R31, R31, 0.5 ;  /* 0x3f0000001f1fb820 */ /* 0x000fe20000400000 */
[----:B-1----:R-:W-:Y:S01]  /*3940*/  @!P5 FMUL R40, R40, R40 ;  /* 0x000000282828d220 */ /* 0x002fe20000400000 */
[----:B------:R-:W-:-:S02]  /*3950*/  FSETP.GEU.AND P5, PT, R27, -126, PT ;  /* 0xc2fc00001b00780b */ /* 0x000fc40003fae000 */
[----:B------:R1:W4:Y:S01]  /*3960*/  MUFU.EX2 R14, R31 ;  /* 0x0000001f000e7308 */ /* 0x0003220000000800 */
[----:B--2---:R-:W-:-:S01]  /*3970*/  FADD R30, R28, R45 ;  /* 0x0000002d1c1e7221 */ /* 0x004fc20000000000 */
[----:B------:R-:W-:Y:S01]  /*3980*/  F2FP.SATFINITE.E4M3.F32.PACK_AB_MERGE_C R28, RZ, R28, RZ ;  /* 0x0000001cff1c723e */ /* 0x000fe200048070ff */
[----:B------:R-:W-:Y:S01]  /*3990*/  @!P4 FMUL R13, R13, 0.5 ;  /* 0x3f0000000d0dc820 */ /* 0x000fe20000400000 */
[----:B------:R-:W-:Y:S02]  /*39a0*/  F2FP.SATFINITE.E4M3.F32.PACK_AB_MERGE_C R45, RZ, R45, RZ ;  /* 0x0000002dff2d723e */ /* 0x000fe400048070ff */
[----:B------:R-:W-:Y:S02]  /*39b0*/  LOP3.LUT R28, R28, 0xff, RZ, 0xc0, !PT ;  /* 0x000000ff1c1c7812 */ /* 0x000fe400078ec0ff */
[----:B------:R-:W2:Y:S01]  /*39c0*/  MUFU.EX2 R48, R13 ;  /* 0x0000000d00307308 */ /* 0x000ea20000000800 */
[----:B---3--:R-:W-:Y:S01]  /*39d0*/  @!P2 FMUL R49, R49, R49 ;  /* 0x000000313131a220 */ /* 0x008fe20000400000 */
[----:B------:R-:W-:Y:S01]  /*39e0*/  FSETP.GEU.AND P2, PT, R38, -126, PT ;  /* 0xc2fc00002600780b */ /* 0x000fe20003f4e000 */
[----:B-1----:R-:W-:-:S01]  /*39f0*/  FADD R31, R29, R22 ;  /* 0x000000161d1f7221 */ /* 0x002fc20000000000 */
[----:B------:R-:W-:Y:S01]  /*3a00*/  @!P5 FMUL R27, R27, 0.5 ;  /* 0x3f0000001b1bd820 */ /* 0x000fe20000400000 */
[----:B------:R-:W-:-:S02]  /*3a10*/  F2FP.SATFINITE.E4M3.F32.PACK_AB_MERGE_C R29, RZ, R29, RZ ;  /* 0x0000001dff1d723e */ /* 0x000fc400048070ff */
[----:B------:R-:W-:Y:S01]  /*3a20*/  F2FP.SATFINITE.E4M3.F32.PACK_AB_MERGE_C R22, RZ, R22, RZ ;  /* 0x00000016ff16723e */ /* 0x000fe200048070ff */
[----:B------:R1:W3:Y:S01]  /*3a30*/  MUFU.EX2 R11, R27 ;  /* 0x0000001b000b7308 */ /* 0x0002e20000000800 */
[----:B----4-:R-:W-:Y:S01]  /*3a40*/  @!P3 FMUL R14, R14, R14 ;  /* 0x0000000e0e0eb220 */ /* 0x010fe20000400000 */
[----:B------:R-:W-:Y:S02]  /*3a50*/  FSETP.GEU.AND P3, PT, R12, -126, PT ;  /* 0xc2fc00000c00780b */ /* 0x000fe40003f6e000 */
[----:B------:R-:W-:Y:S02]  /*3a60*/  LOP3.LUT R29, R29, 0xffff, RZ, 0xc0, !PT ;  /* 0x0000ffff1d1d7812 */ /* 0x000fe400078ec0ff */
[----:B------:R-:W-:Y:S01]  /*3a70*/  LOP3.LUT R45, R45, 0xff, RZ, 0xc0, !PT ;  /* 0x000000ff2d2d7812 */ /* 0x000fe200078ec0ff */
[----:B------:R-:W-:Y:S01]  /*3a80*/  @!P2 FMUL R38, R38, 0.5 ;  /* 0x3f0000002626a820 */ /* 0x000fe20000400000 */
[----:B------:R-:W-:Y:S01]  /*3a90*/  LOP3.LUT R22, R22, 0xffff, RZ, 0xc0, !PT ;  /* 0x0000ffff16167812 */ /* 0x000fe200078ec0ff */
[----:B--2---:R-:W-:Y:S01]  /*3aa0*/  @!P4 FMUL R48, R48, R48 ;  /* 0x000000303030c220 */ /* 0x004fe20000400000 */
[----:B------:R-:W-:Y:S01]  /*3ab0*/  FSETP.GEU.AND P4, PT, R34, -126, PT ;  /* 0xc2fc00002200780b */ /* 0x000fe20003f8e000 */
[----:B------:R2:W4:Y:S01]  /*3ac0*/  MUFU.EX2 R52, R38 ;  /* 0x0000002600347308 */ /* 0x0005220000000800 */
[----:B-1----:R-:W-:-:S01]  /*3ad0*/  FFMA R27, R43, UR28, -R16 ;  /* 0x0000001c2b1b7c23 */ /* 0x002fc20008000810 */
[----:B------:R-:W-:-:S02]  /*3ae0*/  PRMT R28, R29, 0x7604, R28 ;  /* 0x000076041d1c7816 */ /* 0x000fc4000000001c */
[----:B------:R-:W-:Y:S01]  /*3af0*/  @!P3 FMUL R12, R12, 0.5 ;  /* 0x3f0000000c0cb820 */ /* 0x000fe20000400000 */
[----:B------:R-:W-:Y:S01]  /*3b00*/  PRMT R22, R22, 0x7604, R45 ;  /* 0x0000760416167816 */ /* 0x000fe2000000002d */
[----:B---3--:R-:W-:Y:S01]  /*3b10*/  @!P5 FMUL R11, R11, R11 ;  /* 0x0000000b0b0bd220 */ /* 0x008fe20000400000 */
[----:B------:R-:W-:Y:S01]  /*3b20*/  FSETP.GEU.AND P5, PT, R35, -126, PT ;  /* 0xc2fc00002300780b */ /* 0x000fe20003fae000 */
[----:B------:R-:W1:Y:S01]  /*3b30*/  MUFU.EX2 R17, R12 ;  /* 0x0000000c00117308 */ /* 0x000e620000000800 */
[----:B--2---:R-:W-:-:S01]  /*3b40*/  FADD R38, R33, R40 ;  /* 0x0000002821267221 */ /* 0x004fc20000000000 */
[----:B------:R-:W-:Y:S02]  /*3b50*/  F2FP.SATFINITE.E4M3.F32.PACK_AB_MERGE_C R33, RZ, R33, RZ ;  /* 0x00000021ff21723e */ /* 0x000fe400048070ff */
[----:B------:R-:W-:Y:S01]  /*3b60*/  @!P4 FMUL R34, R34, 0.5 ;  /* 0x3f0000002222c820 */ /* 0x000fe20000400000 */
[----:B------:R-:W-:Y:S02]  /*3b70*/  F2FP.SATFINITE.E4M3.F32.PACK_AB_MERGE_C R40, RZ, R40, RZ ;  /* 0x00000028ff28723e */ /* 0x000fe400048070ff */
[----:B------:R-:W-:Y:S01]  /*3b80*/  LOP3.LUT R33, R33, 0xffff, RZ, 0xc0, !PT ;  /* 0x0000ffff21217812 */ /* 0x000fe200078ec0ff */
[----:B------:R2:W3:Y:S01]  /*3b90*/  MUFU.EX2 R39, R34 ;  /* 0x0000002200277308 */ /* 0x0004e20000000800 */
[----:B----4-:R-:W-:Y:S01]  /*3ba0*/  @!P2 FMUL R52, R52, R52 ;  /* 0x000000343434a220 */ /* 0x010fe20000400000 */
[----:B------:R-:W-:-:S02]  /*3bb0*/  FSETP.GEU.AND P2, PT, R46, -126, PT ;  /* 0xc2fc00002e00780b */ /* 0x000fc40003f4e000 */
[----:B------:R-:W-:Y:S01]  /*3bc0*/  @!P5 FMUL R35, R35, 0.5 ;  /* 0x3f0000002323d820 */ /* 0x000fe20000400000 */
[----:B------:R-:W-:-:S03]  /*3bd0*/  LOP3.LUT R40, R40, 0xffff, RZ, 0xc0, !PT ;  /* 0x0000ffff28287812 */ /* 0x000fc600078ec0ff */
[----:B------:R4:W5:Y:S01]  /*3be0*/  MUFU.EX2 R15, R35 ;  /* 0x00000023000f7308 */ /* 0x0009620000000800 */
[----:B-1----:R-:W-:Y:S01]  /*3bf0*/  @!P3 FMUL R17, R17, R17 ;  /* 0x000000111111b220 */ /* 0x002fe20000400000 */
[----:B------:R-:W-:Y:S01]  /*3c00*/  FSETP.GEU.AND P3, PT, R47, -126, PT ;  /* 0xc2fc00002f00780b */ /* 0x000fe20003f6e000 */
[----:B--2---:R-:W-:-:S01]  /*3c10*/  FADD R34, R32, R41 ;  /* 0x0000002920227221 */ /* 0x004fc20000000000 */
[----:B------:R-:W-:Y:S02]  /*3c20*/  F2FP.SATFINITE.E4M3.F32.PACK_AB_MERGE_C R32, RZ, R32, RZ ;  /* 0x00000020ff20723e */ /* 0x000fe400048070ff */
[----:B------:R-:W-:Y:S01]  /*3c30*/  F2FP.SATFINITE.E4M3.F32.PACK_AB_MERGE_C R41, RZ, R41, RZ ;  /* 0x00000029ff29723e */ /* 0x000fe200048070ff */
[----:B------:R-:W-:Y:S01]  /*3c40*/  @!P2 FMUL R46, R46, 0.5 ;  /* 0x3f0000002e2ea820 */ /* 0x000fe20000400000 */
[----:B------:R-:W-:-:S01]  /*3c50*/  FADD R21, R21, R34 ;  /* 0x0000002215157221 */ /* 0x000fc20000000000 */
[----:B---3--:R-:W-:Y:S01]  /*3c60*/  @!P4 FMUL R39, R39, R39 ;  /* 0x000000272727c220 */ /* 0x008fe20000400000 */
[----:B------:R-:W-:Y:S01]  /*3c70*/  FSETP.GEU.AND P4, PT, R42, -126, PT ;  /* 0xc2fc00002a00780b */ /* 0x000fe20003f8e000 */
[----:B----4-:R-:W-:Y:S01]  /*3c80*/  FADD R35, R36, R53 ;  /* 0x0000003524237221 */ /* 0x010fe20000000000 */
[----:B------:R-:W-:Y:S01]  /*3c90*/  F2FP.SATFINITE.E4M3.F32.PACK_AB_MERGE_C R36, RZ, R36, RZ ;  /* 0x00000024ff24723e */ /* 0x000fe200048070ff */
[----:B------:R-:W1:Y:S01]  /*3ca0*/  MUFU.EX2 R46, R46 ;  /* 0x0000002e002e7308 */ /* 0x000e620000000800 */
[----:B------:R-:W-:Y:S01]  /*3cb0*/  LOP3.LUT R32, R32, 0xff, RZ, 0xc0, !PT ;  /* 0x000000ff20207812 */ /* 0x000fe200078ec0ff */
[----:B------:R-:W-:Y:S01]  /*3cc0*/  @!P3 FMUL R47, R47, 0.5 ;  /* 0x3f0000002f2fb820 */ /* 0x000fe20000400000 */
[----:B------:R-:W-:-:S01]  /*3cd0*/  FADD R30, R30, R35 ;  /* 0x000000231e1e7221 */ /* 0x000fc20000000000 */
[----:B-----5:R-:W-:Y:S01]  /*3ce0*/  @!P5 FMUL R15, R15, R15 ;  /* 0x0000000f0f0fd220 */ /* 0x020fe20000400000 */
[----:B------:R-:W-:-:S02]  /*3cf0*/  FSETP.GEU.AND P5, PT, R27, -126, PT ;  /* 0xc2fc00001b00780b */ /* 0x000fc40003fae000 */
[----:B------:R-:W-:Y:S01]  /*3d00*/  FADD R21, R21, R30 ;  /* 0x0000001e15157221 */ /* 0x000fe20000000000 */
[----:B------:R-:W2:Y:S01]  /*3d10*/  MUFU.EX2 R13, R47 ;  /* 0x0000002f000d7308 */ /* 0x000ea20000000800 */
[----:B------:R-:W-:Y:S01]  /*3d20*/  LOP3.LUT R36, R36, 0xff, RZ, 0xc0, !PT ;  /* 0x000000ff24247812 */ /* 0x000fe200078ec0ff */
[----:B------:R-:W-:Y:S01]  /*3d30*/  @!P4 FMUL R42, R42, 0.5 ;  /* 0x3f0000002a2ac820 */ /* 0x000fe20000400000 */
[----:B------:R-:W-:Y:S02]  /*3d40*/  F2FP.SATFINITE.E4M3.F32.PACK_AB_MERGE_C R53, RZ, R53, RZ ;  /* 0x00000035ff35723e */ /* 0x000fe400048070ff */
[----:B------:R-:W-:Y:S02]  /*3d50*/  PRMT R32, R33, 0x7604, R32 ;  /* 0x0000760421207816 */ /* 0x000fe40000000020 */
[----:B------:R-:W-:Y:S01]  /*3d60*/  LOP3.LUT R41, R41, 0xff, RZ, 0xc0, !PT ;  /* 0x000000ff29297812 */ /* 0x000fe200078ec0ff */
[----:B------:R3:W4:Y:S01]  /*3d70*/  MUFU.EX2 R43, R42 ;  /* 0x0000002a002b7308 */ /* 0x0007220000000800 */
[----:B-1----:R-:W-:Y:S01]  /*3d80*/  @!P2 FMUL R46, R46, R46 ;  /* 0x0000002e2e2ea220 */ /* 0x002fe20000400000 */
[----:B------:R-:W-:Y:S01]  /*3d90*/  @!P5 FMUL R27, R27, 0.5 ;  /* 0x3f0000001b1bd820 */ /* 0x000fe20000400000 */
[----:B------:R-:W-:-:S02]  /*3da0*/  FSETP.GEU.AND P2, PT, R54, -126, PT ;  /* 0xc2fc00003600780b */ /* 0x000fc40003f4e000 */
[----:B------:R-:W-:Y:S01]  /*3db0*/  FADD R35, R49, R46 ;  /* 0x0000002e31237221 */ /* 0x000fe20000000000 */
[----:B------:R-:W-:Y:S02]  /*3dc0*/  F2FP.SATFINITE.E4M3.F32.PACK_AB_MERGE_C R49, RZ, R49, RZ ;  /* 0x00000031ff31723e */ /* 0x000fe400048070ff */
[----:B------:R1:W5:Y:S01]  /*3dd0*/  MUFU.EX2 R12, R27 ;  /* 0x0000001b000c7308 */ /* 0x0003620000000800 */
[----:B--2---:R-:W-:Y:S01]  /*3de0*/  @!P3 FMUL R13, R13, R13 ;  /* 0x0000000d0d0db220 */ /* 0x004fe20000400000 */
[----:B------:R-:W-:Y:S01]  /*3df0*/  FSETP.GEU.AND P3, PT, R55, -126, PT ;  /* 0xc2fc00003700780b */ /* 0x000fe20003f6e000 */
[----:B---3--:R-:W-:-:S01]  /*3e00*/  FADD R42, R37, R26 ;  /* 0x0000001a252a7221 */ /* 0x008fc20000000000 */
[----:B------:R-:W-:Y:S01]  /*3e10*/  F2FP.SATFINITE.E4M3.F32.PACK_AB_MERGE_C R37, RZ, R37, RZ ;  /* 0x00000025ff25723e */ /* 0x000fe200048070ff */
[----:B------:R-:W-:Y:S01]  /*3e20*/  IMAD.U32 R49, R49, 0x10000, RZ ;  /* 0x0001000031317824 */ /* 0x000fe200078e00ff */
[----:B------:R-:W-:Y:S01]  /*3e30*/  F2FP.SATFINITE.E4M3.F32.PACK_AB_MERGE_C R46, RZ, R46, RZ ;  /* 0x0000002eff2e723e */ /* 0x000fe200048070ff */
[----:B------:R-:W-:-:S01]  /*3e40*/  FADD R42, R31, R42 ;  /* 0x0000002a1f2a7221 */ /* 0x000fc20000000000 */
[----:B------:R-:W-:Y:S01]  /*3e50*/  @!P2 FMUL R54, R54, 0.5 ;  /* 0x3f0000003636a820 */ /* 0x000fe20000400000 */
[----:B----4-:R-:W-:Y:S01]  /*3e60*/  @!P4 FMUL R43, R43, R43 ;  /* 0x0000002b2b2bc220 */ /* 0x010fe20000400000 */
[----:B------:R-:W-:Y:S01]  /*3e70*/  FSETP.GEU.AND P4, PT, R50, -126, PT ;  /* 0xc2fc00003200780b */ /* 0x000fe20003f8e000 */
[----:B-1----:R-:W-:-:S01]  /*3e80*/  FADD R27, R25, R20 ;  /* 0x00000014191b7221 */ /* 0x002fc20000000000 */
[----:B------:R-:W1:Y:S01]  /*3e90*/  MUFU.EX2 R47, R54 ;  /* 0x00000036002f7308 */ /* 0x000e620000000800 */
[----:B------:R-:W-:Y:S01]  /*3ea0*/  F2FP.SATFINITE.E4M3.F32.PACK_AB_MERGE_C R20, RZ, R20, RZ ;  /* 0x00000014ff14723e */ /* 0x000fe200048070ff */
[----:B------:R-:W-:Y:S01]  /*3eb0*/  FADD R31, R48, R43 ;  /* 0x0000002b301f7221 */ /* 0x000fe20000000000 */
[----:B------:R-:W-:Y:S01]  /*3ec0*/  @!P3 FMUL R55, R55, 0.5 ;  /* 0x3f0000003737b820 */ /* 0x000fe20000400000 */
[----:B------:R-:W-:Y:S01]  /*3ed0*/  F2FP.SATFINITE.E4M3.F32.PACK_AB_MERGE_C R43, RZ, R43, RZ ;  /* 0x0000002bff2b723e */ /* 0x000fe200048070ff */
[----:B-----5:R-:W-:Y:S01]  /*3ee0*/  @!P5 FMUL R12, R12, R12 ;  /* 0x0000000c0c0cd220 */ /* 0x020fe20000400000 */
[----:B------:R-:W-:Y:S01]  /*3ef0*/  FSETP.GEU.AND P5, PT, R51, -126, PT ;  /* 0xc2fc00003300780b */ /* 0x000fe20003fae000 */
[----:B------:R-:W-:-:S01]  /*3f00*/  FADD R27, R27, R38 ;  /* 0x000000261b1b7221 */ /* 0x000fc20000000000 */
[----:B------:R-:W2:Y:S01]  /*3f10*/  MUFU.EX2 R18, R55 ;  /* 0x0000003700127308 */ /* 0x000ea20000000800 */
[----:B------:R-:W-:Y:S01]  /*3f20*/  LOP3.LUT R20, R20, 0xffff, RZ, 0xc0, !PT ;  /* 0x0000ffff14147812 */ /* 0x000fe200078ec0ff */
[----:B------:R-:W-:-:S02]  /*3f30*/  IMAD.U32 R43, R43, 0x10000, RZ ;  /* 0x000100002b2b7824 */ /* 0x000fc400078e00ff */
[----:B------:R-:W-:Y:S01]  /*3f40*/  @!P4 FMUL R50, R50, 0.5 ;  /* 0x3f0000003232c820 */ /* 0x000fe20000400000 */
[----:B------:R-:W-:Y:S01]  /*3f50*/  F2FP.SATFINITE.E4M3.F32.PACK_AB_MERGE_C R25, RZ, R25, RZ ;  /* 0x00000019ff19723e */ /* 0x000fe200048070ff */
[----:B------:R-:W-:-:S01]  /*3f60*/  FADD R38, R14, R13 ;  /* 0x0000000d0e267221 */ /* 0x000fc20000000000 */
[----:B------:R-:W-:Y:S01]  /*3f70*/  PRMT R20, R20, 0x7604, R23 ;  /* 0x0000760414147816 */ /* 0x000fe20000000017 */
[----:B------:R-:W-:-:S01]  /*3f80*/  FADD R42, R27, R42 ;  /* 0x0000002a1b2a7221 */ /* 0x000fc20000000000 */
[----:B------:R-:W-:Y:S01]  /*3f90*/  F2FP.SATFINITE.E4M3.F32.PACK_AB_MERGE_C R48, RZ, R48, RZ ;  /* 0x00000030ff30723e */ /* 0x000fe200048070ff */
[----:B------:R-:W3:Y:S01]  /*3fa0*/  MUFU.EX2 R50, R50 ;  /* 0x0000003200327308 */ /* 0x000ee20000000800 */
[----:B-1----:R-:W-:Y:S01]  /*3fb0*/  @!P2 FMUL R47, R47, R47 ;  /* 0x0000002f2f2fa220 */ /* 0x002fe20000400000 */
[----:B------:R-:W-:Y:S01]  /*3fc0*/  @!P5 FMUL R51, R51, 0.5 ;  /* 0x3f0000003333d820 */ /* 0x000fe20000400000 */
[----:B------:R-:W-:Y:S01]  /*3fd0*/  FSETP.GEU.AND P2, PT, R19, -126, PT ;  /* 0xc2fc00001300780b */ /* 0x000fe20003f4e000 */
[----:B------:R-:W-:Y:S01]  /*3fe0*/  FADD R34, R11, R12 ;  /* 0x0000000c0b227221 */ /* 0x000fe20000000000 */
[----:B------:R-:W-:Y:S01]  /*3ff0*/  F2FP.SATFINITE.E4M3.F32.PACK_AB_MERGE_C R14, RZ, R14, RZ ;  /* 0x0000000eff0e723e */ /* 0x000fe200048070ff */
[----:B------:R-:W-:Y:S01]  /*4000*/  FADD R136, R52, R47 ;  /* 0x0000002f34887221 */ /* 0x000fe20000000000 */
[----:B------:R-:W-:Y:S01]  /*4010*/  LOP3.LUT R25, R25, 0xffff, RZ, 0xc0, !PT ;  /* 0x0000ffff19197812 */ /* 0x000fe200078ec0ff */
[----:B------:R-:W1:Y:S01]  /*4020*/  MUFU.EX2 R16, R51 ;  /* 0x0000003300107308 */ /* 0x000e620000000800 */
[----:B--2---:R-:W-:Y:S01]  /*4030*/  @!P3 FMUL R18, R18, R18 ;  /* 0x000000121212b220 */ /* 0x004fe20000400000 */
[----:B------:R-:W-:Y:S01]  /*4040*/  FSETP.GEU.AND P3, PT, R44, -126, PT ;  /* 0xc2fc00002c00780b */ /* 0x000fe20003f6e000 */
[----:B------:R-:W-:-:S01]  /*4050*/  FADD R42, R21, R42 ;  /* 0x0000002a152a7221 */ /* 0x000fc20000000000 */
[----:B------:R-:W-:Y:S01]  /*4060*/  LOP3.LUT R43, R20, 0xff0000, R43, 0xf8, !PT ;  /* 0x00ff0000142b7812 */ /* 0x000fe200078ef82b */
[----:B------:R-:W-:-:S01]  /*4070*/  FADD R55, R17, R18 ;  /* 0x0000001211377221 */ /* 0x000fc20000000000 */
[----:B------:R-:W-:Y:S01]  /*4080*/  F2FP.SATFINITE.E4M3.F32.PACK_AB_MERGE_C R52, RZ, R52, RZ ;  /* 0x00000034ff34723e */ /* 0x000fe200048070ff */
[----:B------:R-:W-:Y:S01]  /*4090*/  IMAD.U32 R21, R48, 0x10000, RZ ;  /* 0x0001000030157824 */ /* 0x000fe200078e00ff */
[----:B------:R-:W-:Y:S01]  /*40a0*/  F2FP.SATFINITE.E4M3.F32.PACK_AB_MERGE_C R11, RZ, R11, RZ ;  /* 0x0000000bff0b723e */ /* 0x000fe200048070ff */
[----:B---3--:R-:W-:Y:S01]  /*40b0*/  @!P4 FMUL R50, R50, R50 ;  /* 0x000000323232c220 */ /* 0x008fe20000400000 */
[----:B------:R-:W-:Y:S01]  /*40c0*/  F2FP.SATFINITE.E4M3.F32.PACK_AB_MERGE_C R20, RZ, R15, RZ ;  /* 0x0000000fff14723e */ /* 0x000fe200048070ff */
[----:B------:R-:W-:Y:S01]  /*40d0*/  @!P2 FMUL R19, R19, 0.5 ;  /* 0x3f0000001313a820 */ /* 0x000fe20000400000 */
[----:B------:R-:W-:Y:S01]  /*40e0*/  LOP3.LUT R37, R37, 0xffff, RZ, 0xc0, !PT ;  /* 0x0000ffff25257812 */ /* 0x000fe200078ec0ff */
[----:B------:R-:W-:-:S01]  /*40f0*/  FADD R54, R39, R50 ;  /* 0x0000003227367221 */ /* 0x000fc20000000000 */
[----:B------:R-:W-:Y:S01]  /*4100*/  F2FP.SATFINITE.E4M3.F32.PACK_AB_MERGE_C R26, RZ, R26, RZ ;  /* 0x0000001aff1a723e */ /* 0x000fe200048070ff */
[----:B------:R-:W-:Y:S01]  /*4110*/  @!P3 FMUL R44, R44, 0.5 ;  /* 0x3f0000002c2cb820 */ /* 0x000fe20000400000 */
[----:B------:R-:W-:Y:S01]  /*4120*/  F2FP.SATFINITE.E4M3.F32.PACK_AB_MERGE_C R39, RZ, R39, RZ ;  /* 0x00000027ff27723e */ /* 0x000fe200048070ff */
[----:B-1----:R-:W-:Y:S01]  /*4130*/  @!P5 FMUL R16, R16, R16 ;  /* 0x000000101010d220 */ /* 0x002fe20000400000 */
[----:B------:R-:W-:Y:S01]  /*4140*/  F2FP.SATFINITE.E4M3.F32.PACK_AB_MERGE_C R17, RZ, R17, RZ ;  /* 0x00000011ff11723e */ /* 0x000fe200048070ff */
[----:B------:R-:W-:Y:S01]  /*4150*/  IMAD.U32 R23, R52, 0x10000, RZ ;  /* 0x0001000034177824 */ /* 0x000fe200078e00ff */
[----:B------:R-:W-:Y:S01]  /*4160*/  F2FP.SATFINITE.E4M3.F32.PACK_AB_MERGE_C R12, RZ, R12, RZ ;  /* 0x0000000cff0c723e */ /* 0x000fe200048070ff */
[----:B------:R-:W-:-:S01]  /*4170*/  FADD R51, R15, R16 ;  /* 0x000000100f337221 */ /* 0x000fc20000000000 */
[----:B------:R-:W-:Y:S01]  /*4180*/  LOP3.LUT R15, R14, 0xffff, RZ, 0xc0, !PT ;  /* 0x0000ffff0e0f7812 */ /* 0x000fe200078ec0ff */
[----:B------:R-:W1:Y:S01]  /*4190*/  MUFU.EX2 R19, R19 ;  /* 0x0000001300137308 */ /* 0x000e620000000800 */
[----:B------:R-:W-:Y:S01]  /*41a0*/  F2FP.SATFINITE.E4M3.F32.PACK_AB_MERGE_C R13, RZ, R13, RZ ;  /* 0x0000000dff0d723e */ /* 0x000fe200048070ff */
[----:B------:R-:W-:Y:S01]  /*41b0*/  FADD R31, R31, R54 ;  /* 0x000000361f1f7221 */ /* 0x000fe20000000000 */
[----:B------:R-:W-:Y:S01]  /*41c0*/  PRMT R24, R25, 0x7604, R24 ;  /* 0x0000760419187816 */ /* 0x000fe20000000018 */
[----:B------:R-:W-:Y:S01]  /*41d0*/  IMAD.SHL.U32 R15, R15, 0x1000000, RZ ;  /* 0x010000000f0f7824 */ /* 0x000fe200078e00ff */
[----:B------:R-:W-:Y:S01]  /*41e0*/  SHF.L.U32 R25, R46, 0x10, RZ ;  /* 0x000000102e197819 */ /* 0x000fe200000006ff */
[----:B------:R-:W-:Y:S01]  /*41f0*/  FADD R136, R35, R136 ;  /* 0x0000008823887221 */ /* 0x000fe20000000000 */
[----:B------:R-:W-:Y:S01]  /*4200*/  F2FP.SATFINITE.E4M3.F32.PACK_AB_MERGE_C R50, RZ, R50, RZ ;  /* 0x00000032ff32723e */ /* 0x000fe200048070ff */
[----:B------:R-:W2:Y:S01]  /*4210*/  MUFU.EX2 R44, R44 ;  /* 0x0000002c002c7308 */ /* 0x000ea20000000800 */
[----:B------:R-:W-:Y:S01]  /*4220*/  F2FP.SATFINITE.E4M3.F32.PACK_AB_MERGE_C R47, RZ, R47, RZ ;  /* 0x0000002fff2f723e */ /* 0x000fe200048070ff */
[----:B------:R-:W-:Y:S01]  /*4230*/  FADD R34, R34, R51 ;  /* 0x0000003322227221 */ /* 0x000fe20000000000 */
[----:B------:R-:W-:Y:S01]  /*4240*/  LOP3.LUT R11, R11, 0xffff, RZ, 0xc0, !PT ;  /* 0x0000ffff0b0b7812 */ /* 0x000fe200078ec0ff */
[----:B------:R-:W-:Y:S01]  /*4250*/  FADD R55, R38, R55 ;  /* 0x0000003726377221 */ /* 0x000fe20000000000 */
[----:B------:R-:W-:Y:S01]  /*4260*/  LOP3.LUT R20, R20, 0xffff, RZ, 0xc0, !PT ;  /* 0x0000ffff14147812 */ /* 0x000fe200078ec0ff */
[----:B------:R-:W-:Y:S01]  /*4270*/  IMAD.U32 R47, R47, 0x10000, RZ ;  /* 0x000100002f2f7824 */ /* 0x000fe200078e00ff */
[----:B------:R-:W-:Y:S01]  /*4280*/  F2FP.SATFINITE.E4M3.F32.PACK_AB_MERGE_C R18, RZ, R18, RZ ;  /* 0x00000012ff12723e */ /* 0x000fe200048070ff */
[----:B------:R-:W-:Y:S01]  /*4290*/  FADD R31, R31, R136 ;  /* 0x000000881f1f7221 */ /* 0x000fe20000000000 */
[----:B------:R-:W-:Y:S01]  /*42a0*/  PRMT R36, R37, 0x7604, R36 ;  /* 0x0000760425247816 */ /* 0x000fe20000000024 */
[----:B------:R-:W-:Y:S01]  /*42b0*/  FADD R34, R34, R55 ;  /* 0x0000003722227221 */ /* 0x000fe20000000000 */
[----:B------:R-:W-:Y:S01]  /*42c0*/  LOP3.LUT R53, R53, 0xff, RZ, 0xc0, !PT ;  /* 0x000000ff35357812 */ /* 0x000fe200078ec0ff */
[----:B-1----:R-:W-:Y:S01]  /*42d0*/  @!P2 FMUL R19, R19, R19 ;  /* 0x000000131313a220 */ /* 0x002fe20000400000 */
[----:B------:R-:W-:Y:S01]  /*42e0*/  LOP3.LUT R26, R26, 0xffff, RZ, 0xc0, !PT ;  /* 0x0000ffff1a1a7812 */ /* 0x000fe200078ec0ff */
[----:B------:R-:W-:Y:S01]  /*42f0*/  FADD R31, R31, R34 ;  /* 0x000000221f1f7221 */ /* 0x000fe20000000000 */
[----:B------:R-:W-:Y:S01]  /*4300*/  SHF.L.U32 R39, R39, 0x10, RZ ;  /* 0x0000001027277819 */ /* 0x000fe200000006ff */
[----:B------:R-:W-:Y:S01]  /*4310*/  FFMA R6, R19, R6, R42 ;  /* 0x0000000613067223 */ /* 0x000fe2000000002a */
[----:B------:R-:W-:Y:S01]  /*4320*/  LOP3.LUT R17, R17, 0xffff, RZ, 0xc0, !PT ;  /* 0x0000ffff11117812 */ /* 0x000fe200078ec0ff */
[----:B--2---:R-:W-:Y:S01]  /*4330*/  @!P3 FMUL R44, R44, R44 ;  /* 0x0000002c2c2cb220 */ /* 0x004fe20000400000 */
[----:B------:R-:W-:Y:S01]  /*4340*/  F2FP.SATFINITE.E4M3.F32.PACK_AB_MERGE_C R16, RZ, R16, RZ ;  /* 0x00000010ff10723e */ /* 0x000fe200048070ff */
[----:B------:R-:W-:Y:S01]  /*4350*/  FMUL R120, R120, R19 ;  /* 0x0000001378787220 */ /* 0x000fe20000400000 */
[----:B------:R-:W-:Y:S01]  /*4360*/  LOP3.LUT R12, R12, 0xffff, RZ, 0xc0, !PT ;  /* 0x0000ffff0c0c7812 */ /* 0x000fe200078ec0ff */
[----:B------:R-:W-:Y:S01]  /*4370*/  FFMA R9, R44, R9, R31 ;  /* 0x000000092c097223 */ /* 0x000fe2000000001f */
[----:B------:R-:W-:Y:S01]  /*4380*/  LOP3.LUT R13, R13, 0xffff, RZ, 0xc0, !PT ;  /* 0x0000ffff0d0d7812 */ /* 0x000fe200078ec0ff */
[-C--:B------:R-:W-:Y:S01]  /*4390*/  FMUL R121, R121, R19.reuse ;  /* 0x0000001379797220 */ /* 0x080fe20000400000 */
[----:B------:R-:W-:Y:S01]  /*43a0*/  LOP3.LUT R21, R24, 0xff0000, R21, 0xf8, !PT ;  /* 0x00ff000018157812 */ /* 0x000fe200078ef815 */
[----:B------:R-:W-:Y:S01]  /*43b0*/  IMAD.SHL.U32 R12, R12, 0x1000000, RZ ;  /* 0x010000000c0c7824 */ /* 0x000fe200078e00ff */
[----:B------:R-:W-:Y:S01]  /*43c0*/  LOP3.LUT R28, R28, 0xff0000, R49, 0xf8, !PT ;  /* 0x00ff00001c1c7812 */ /* 0x000fe200078ef831 */
[----:B------:R-:W-:Y:S01]  /*43d0*/  IMAD.SHL.U32 R13, R13, 0x1000000, RZ ;  /* 0x010000000d0d7824 */ /* 0x000fe200078e00ff */
[----:B------:R-:W-:Y:S01]  /*43e0*/  LOP3.LUT R22, R22, 0xff0000, R25, 0xf8, !PT ;  /* 0x00ff000016167812 */ /* 0x000fe200078ef819 */
[----:B------:R-:W-:Y:S01]  /*43f0*/  IMAD.U32 R25, R50, 0x10000, RZ ;  /* 0x0001000032197824 */ /* 0x000fe200078e00ff */
[----:B------:R-:W-:Y:S01]  /*4400*/  SHF.L.U32 R14, R11, 0x18, RZ ;  /* 0x000000180b0e7819 */ /* 0x000fe200000006ff */
[----:B------:R-:W-:Y:S01]  /*4410*/  IMAD.SHL.U32 R11, R20, 0x1000000, RZ ;  /* 0x01000000140b7824 */ /* 0x000fe200078e00ff */
[----:B------:R-:W-:Y:S01]  /*4420*/  LOP3.LUT R18, R18, 0xffff, RZ, 0xc0, !PT ;  /* 0x0000ffff12127812 */ /* 0x000fe200078ec0ff */
[-C--:B------:R-:W-:Y:S01]  /*4430*/  FMUL R124, R124, R19.reuse ;  /* 0x000000137c7c7220 */ /* 0x080fe20000400000 */
[----:B------:R-:W-:Y:S01]  /*4440*/  PRMT R40, R40, 0x7604, R41 ;  /* 0x0000760428287816 */ /* 0x000fe20000000029 */
[-C--:B------:R-:W-:Y:S01]  /*4450*/  FMUL R125, R125, R19.reuse ;  /* 0x000000137d7d7220 */ /* 0x080fe20000400000 */
[----:B------:R-:W-:Y:S01]  /*4460*/  PRMT R26, R26, 0x7604, R53 ;  /* 0x000076041a1a7816 */ /* 0x000fe20000000035 */
[-C--:B------:R-:W-:Y:S01]  /*4470*/  FMUL R128, R128, R19.reuse ;  /* 0x0000001380807220 */ /* 0x080fe20000400000 */
[----:B------:R-:W-:Y:S01]  /*4480*/  LOP3.LUT R32, R32, 0xff0000, R39, 0xf8, !PT ;  /* 0x00ff000020207812 */ /* 0x000fe200078ef827 */
[-C--:B------:R-:W-:Y:S01]  /*4490*/  FMUL R129, R129, R19.reuse ;  /* 0x0000001381817220 */ /* 0x080fe20000400000 */
[----:B------:R-:W-:Y:S01]  /*44a0*/  LOP3.LUT R23, R36, 0xff0000, R23, 0xf8, !PT ;  /* 0x00ff000024177812 */ /* 0x000fe200078ef817 */
[-C--:B------:R-:W-:Y:S01]  /*44b0*/  FMUL R132, R132, R19.reuse ;  /* 0x0000001384847220 */ /* 0x080fe20000400000 */
[----:B------:R-:W-:Y:S01]  /*44c0*/  SHF.L.U32 R20, R17, 0x18, RZ ;  /* 0x0000001811147819 */ /* 0x000fe200000006ff */
[----:B------:R-:W-:Y:S01]  /*44d0*/  IMAD.SHL.U32 R17, R18, 0x1000000, RZ ;  /* 0x0100000012117824 */ /* 0x000fe200078e00ff */
[----:B------:R-:W-:Y:S01]  /*44e0*/  LOP3.LUT R16, R16, 0xffff, RZ, 0xc0, !PT ;  /* 0x0000ffff10107812 */ /* 0x000fe200078ec0ff */
[-C--:B------:R-:W-:Y:S01]  /*44f0*/  FMUL R133, R133, R19.reuse ;  /* 0x0000001385857220 */ /* 0x080fe20000400000 */
[----:B------:R-:W-:Y:S01]  /*4500*/  LOP3.LUT R14, R21, R14, RZ, 0xfc, !PT ;  /* 0x0000000e150e7212 */ /* 0x000fe200078efcff */
[----:B------:R-:W-:Y:S01]  /*4510*/  FMUL R104, R104, R19 ;  /* 0x0000001368687220 */ /* 0x000fe20000400000 */
[----:B------:R-:W-:Y:S01]  /*4520*/  LOP3.LUT R15, R28, R15, RZ, 0xfc, !PT ;  /* 0x0000000f1c0f7212 */ /* 0x000fe200078efcff */
[-C--:B------:R-:W-:Y:S01]  /*4530*/  FMUL R105, R105, R19.reuse ;  /* 0x0000001369697220 */ /* 0x080fe20000400000 */
[----:B------:R-:W-:Y:S01]  /*4540*/  LOP3.LUT R25, R40, 0xff0000, R25, 0xf8, !PT ;  /* 0x00ff000028197812 */ /* 0x000fe200078ef819 */
[-C--:B------:R-:W-:Y:S01]  /*4550*/  FMUL R108, R108, R19.reuse ;  /* 0x000000136c6c7220 */ /* 0x080fe20000400000 */
[----:B------:R-:W-:Y:S01]  /*4560*/  LOP3.LUT R26, R26, 0xff0000, R47, 0xf8, !PT ;  /* 0x00ff00001a1a7812 */ /* 0x000fe200078ef82f */
[----:B------:R-:W-:Y:S01]  /*4570*/  FMUL R109, R109, R19 ;  /* 0x000000136d6d7220 */ /* 0x000fe20000400000 */
[----:B------:R-:W-:Y:S01]  /*4580*/  LOP3.LUT R11, R32, R11, RZ, 0xfc, !PT ;  /* 0x0000000b200b7212 */ /* 0x000fe200078efcff */
[-C--:B------:R-:W-:Y:S01]  /*4590*/  FMUL R112, R112, R19.reuse ;  /* 0x0000001370707220 */ /* 0x080fe20000400000 */
[----:B------:R-:W-:Y:S01]  /*45a0*/  LOP3.LUT R20, R23, R20, RZ, 0xfc, !PT ;  /* 0x0000001417147212 */ /* 0x000fe200078efcff */
[-C--:B------:R-:W-:Y:S01]  /*45b0*/  FMUL R113, R113, R19.reuse ;  /* 0x0000001371717220 */ /* 0x080fe20000400000 */
[----:B------:R-:W-:Y:S01]  /*45c0*/  SHF.L.U32 R16, R16, 0x18, RZ ;  /* 0x0000001810107819 */ /* 0x000fe200000006ff */
[-C--:B------:R-:W-:Y:S01]  /*45d0*/  FMUL R116, R116, R19.reuse ;  /* 0x0000001374747220 */ /* 0x080fe20000400000 */
[----:B------:R-:W-:Y:S01]  /*45e0*/  LOP3.LUT R12, R43, R12, RZ, 0xfc, !PT ;  /* 0x0000000c2b0c7212 */ /* 0x000fe200078efcff */
[----:B------:R-:W-:Y:S01]  /*45f0*/  FMUL R117, R117, R19 ;  /* 0x0000001375757220 */ /* 0x000fe20000400000 */
[----:B------:R-:W-:Y:S01]  /*4600*/  LOP3.LUT R13, R22, R13, RZ, 0xfc, !PT ;  /* 0x0000000d160d7212 */ /* 0x000fe200078efcff */
[-C--:B------:R-:W-:Y:S01]  /*4610*/  FMUL R88, R88, R19.reuse ;  /* 0x0000001358587220 */ /* 0x080fe20000400000 */
[----:B------:R-:W-:Y:S01]  /*4620*/  SEL R21, R15, R14, P6 ;  /* 0x0000000e0f157207 */ /* 0x000fe20003000000 */
[----:B------:R-:W-:Y:S01]  /*4630*/  FMUL R89, R89, R19 ;  /* 0x0000001359597220 */ /* 0x000fe20000400000 */
[----:B------:R-:W-:Y:S01]  /*4640*/  SEL R14, R14, R15, P6 ;  /* 0x0000000f0e0e7207 */ /* 0x000fe20003000000 */
[-C--:B------:R-:W-:Y:S01]  /*4650*/  FMUL R92, R92, R19.reuse ;  /* 0x000000135c5c7220 */ /* 0x080fe20000400000 */
[----:B------:R-:W-:Y:S01]  /*4660*/  LOP3.LUT R16, R25, R16, RZ, 0xfc, !PT ;  /* 0x0000001019107212 */ /* 0x000fe200078efcff */
[----:B------:R-:W-:Y:S01]  /*4670*/  FMUL R93, R93, R19 ;  /* 0x000000135d5d7220 */ /* 0x000fe20000400000 */
[----:B------:R-:W-:Y:S01]  /*4680*/  LOP3.LUT R17, R26, R17, RZ, 0xfc, !PT ;  /* 0x000000111a117212 */ /* 0x000fe200078efcff */
[----:B------:R1:W2:Y:S01]  /*4690*/  SHFL.IDX PT, R21, R21, R0, 0x1c1f ;  /* 0x001c1f0015157589 */ /* 0x0002a200000e0000 */
[----:B------:R-:W-:Y:S01]  /*46a0*/  SEL R15, R20, R11, P6 ;  /* 0x0000000b140f7207 */ /* 0x000fe20003000000 */
[-C--:B------:R-:W-:Y:S01]  /*46b0*/  FMUL R96, R96, R19.reuse ;  /* 0x0000001360607220 */ /* 0x080fe20000400000 */
[----:B------:R-:W-:Y:S01]  /*46c0*/  SEL R20, R11, R20, P6 ;  /* 0x000000140b147207 */ /* 0x000fe20003000000 */
[----:B------:R1:W3:Y:S01]  /*46d0*/  SHFL.IDX PT, R14, R14, R5, 0x1c1f ;  /* 0x001c1f050e0e7589 */ /* 0x0002e200000e0000 */
[----:B------:R-:W-:Y:S01]  /*46e0*/  SEL R11, R13, R12, P6 ;  /* 0x0000000c0d0b7207 */ /* 0x000fe20003000000 */
[----:B------:R-:W-:Y:S01]  /*46f0*/  FMUL R97, R97, R19 ;  /* 0x0000001361617220 */ /* 0x000fe20000400000 */
[----:B------:R-:W-:Y:S01]  /*4700*/  SEL R12, R12, R13, P6 ;  /* 0x0000000d0c0c7207 */ /* 0x000fe20003000000 */
[----:B------:R1:W4:Y:S01]  /*4710*/  SHFL.IDX PT, R15, R15, R0, 0x1c1f ;  /* 0x001c1f000f0f7589 */ /* 0x00032200000e0000 */
[----:B------:R-:W-:Y:S01]  /*4720*/  SEL R13, R17, R16, P6 ;  /* 0x00000010110d7207 */ /* 0x000fe20003000000 */
[----:B------:R-:W-:Y:S01]  /*4730*/  FMUL R100, R100, R19 ;  /* 0x0000001364647220 */ /* 0x000fe20000400000 */
[----:B------:R-:W-:Y:S01]  /*4740*/  SEL R16, R16, R17, P6 ;  /* 0x0000001110107207 */ /* 0x000fe20003000000 */
[----:B------:R1:W1:Y:S01]  /*4750*/  SHFL.IDX PT, R20, R20, R5, 0x1c1f ;  /* 0x001c1f0514147589 */ /* 0x00026200000e0000 */
[----:B------:R-:W-:Y:S01]  /*4760*/  SHF.L.U32 R17, R10, 0x1f, RZ ;  /* 0x0000001f0a117819 */ /* 0x000fe200000006ff */
[-C--:B------:R-:W-:Y:S01]  /*4770*/  FMUL R101, R101, R19.reuse ;  /* 0x0000001365657220 */ /* 0x080fe20000400000 */
[-C--:B------:R-:W-:Y:S01]  /*4780*/  FMUL R72, R72, R19.reuse ;  /* 0x0000001348487220 */ /* 0x080fe20000400000 */
[----:B------:R1:W1:Y:S01]  /*4790*/  SHFL.IDX PT, R11, R11, R0, 0x1c1f ;  /* 0x001c1f000b0b7589 */ /* 0x00026200000e0000 */
[----:B------:R1:W1:Y:S01]  /*47a0*/  SYNCS.PHASECHK.TRANS64.TRYWAIT P2, [UR5+0x11800], R17 ;  /* 0x01180011ff0075a7 */ /* 0x0002620008040145 */
[-C--:B------:R-:W-:Y:S01]  /*47b0*/  FMUL R73, R73, R19.reuse ;  /* 0x0000001349497220 */ /* 0x080fe20000400000 */
[-C--:B------:R-:W-:Y:S01]  /*47c0*/  FMUL R76, R76, R19.reuse ;  /* 0x000000134c4c7220 */ /* 0x080fe20000400000 */
[----:B------:R1:W1:Y:S01]  /*47d0*/  SHFL.IDX PT, R12, R12, R5, 0x1c1f ;  /* 0x001c1f050c0c7589 */ /* 0x00026200000e0000 */
[-C--:B------:R-:W-:Y:S01]  /*47e0*/  FMUL R77, R77, R19.reuse ;  /* 0x000000134d4d7220 */ /* 0x080fe20000400000 */
        /* <DEDUP_REMOVED lines=10> */
[-C--:B------:R-:W-:Y:S01]  /*4890*/  FMUL R64, R64, R19.reuse ;  /* 0x0000001340407220 */ /* 0x080fe20000400000 */
[-C--:B------:R-:W-:Y:S01]  /*48a0*/  FMUL R65, R65, R19.reuse ;  /* 0x0000001341417220 */ /* 0x080fe20000400000 */
[-C--:B------:R-:W-:Y:S01]  /*48b0*/  FMUL R68, R68, R19.reuse ;  /* 0x0000001344447220 */ /* 0x080fe20000400000 */
[----:B------:R-:W-:Y:S01]  /*48c0*/  FMUL R69, R69, R19 ;  /* 0x0000001345457220 */ /* 0x000fe20000400000 */
[-C--:B------:R-:W-:Y:S01]  /*48d0*/  FMUL R122, R122, R44.reuse ;  /* 0x0000002c7a7a7220 */ /* 0x080fe20000400000 */
        /* <DEDUP_REMOVED lines=38> */
[----:B------:R-:W-:Y:S01]  /*4b40*/  FMUL R71, R71, R44 ;  /* 0x0000002c47477220 */ /* 0x000fe20000400000 */
[----:B-1234-:R-:W-:Y:S06]  /*4b50*/  @!P0 BRA `(.L_x_27) ;  /* 0x0000000000048947 */ /* 0x01efec0003800000 */
[----:B------:R-:W-:Y:S01]  /*4b60*/  BPT.TRAP 0x1 ;  /* 0x000000040000795c */ /* 0x000fe20000300000 */
.L_x_27:
[----:B------:R-:W-:Y:S05]  /*4b70*/  @P2 BRA `(.L_x_28) ;  /* 0x0000000000082947 */ /* 0x000fea0003800000 */
[----:B------:R-:W1:Y:S02]  /*4b80*/  SYNCS.PHASECHK.TRANS64.TRYWAIT P2, [UR5+0x11800], R17 ;  /* 0x01180011ff0075a7 */ /* 0x000e640008040145 */
[----:B-1----:R-:W-:Y:S05]  /*4b90*/  @!P2 BRA `(.L_x_29) ;  /* 0x00000040000ca947 */ /* 0x002fea0003800000 */
.L_x_28:
[CCC-:B------:R-:W-:Y:S01]  /*4ba0*/  PRMT R24, R21.reuse, R7.reuse, R14.reuse ;  /* 0x0000000715187216 */ /* 0x1c0fe2000000000e */
[----:B------:R-:W-:Y:S01]  /*4bb0*/  UIMAD UR10, UR7, 0x280, UR6 ;  /* 0x00000280070a78a4 */ /* 0x000fe2000f8e0206 */
[-C--:B------:R-:W-:Y:S01]  /*4bc0*/  PRMT R25, R21, R8.reuse, R14 ;  /* 0x0000000815197216 */ /* 0x080fe2000000000e */
[----:B------:R-:W-:Y:S01]  /*4bd0*/  UMOV UR11, 0x80000020 ;  /* 0x80000020000b7882 */ /* 0x000fe20000000000 */
[C-C-:B------:R-:W-:Y:S01]  /*4be0*/  PRMT R26, R15.reuse, R7, R20.reuse ;  /* 0x000000070f1a7216 */ /* 0x140fe20000000014 */
[----:B------:R-:W-:Y:S01]  /*4bf0*/  UIADD3 UR14, UR10, 0x80, URZ ;  /* 0x000000800a0e7890 */ /* 0x000fe2000fffe03f */
[----:B------:R-:W-:Y:S01]  /*4c00*/  PRMT R27, R15, R8, R20 ;  /* 0x000000080f1b7216 */ /* 0x000fe20000000014 */
[----:B------:R-:W-:Y:S01]  /*4c10*/  UMOV UR15, 0x80000020 ;  /* 0x80000020000f7882 */ /* 0x000fe20000000000 */
[----:B------:R-:W-:Y:S02]  /*4c20*/  UIADD3 UR18, UR10, 0x100, URZ ;  /* 0x000001000a127890 */ /* 0x000fe4000fffe03f */
[----:B------:R-:W-:Y:S01]  /*4c30*/  WARPGROUP.ARRIVE ;  /* 0x00000000000079c5 */ /* 0x000fe20000000000 */
[----:B------:R-:W-:Y:S01]  /*4c40*/  UMOV UR19, 0x80000020 ;  /* 0x8000002000137882 */ /* 0x000fe20000000000 */
[----:B------:R-:W-:Y:S01]  /*4c50*/  UIADD3 UR22, UR10, 0x180, URZ ;  /* 0x000001800a167890 */ /* 0x000fe2000fffe03f */
[----:B------:R-:W-:Y:S01]  /*4c60*/  UMOV UR23, 0x80000020 ;  /* 0x8000002000177882 */ /* 0x000fe20000000000 */
[----:B------:R-:W-:-:S02]  /*4c70*/  UIADD3 UR26, UR10, 0x200, URZ ;  /* 0x000002000a1a7890 */ /* 0x000fc4000fffe03f */
[----:B------:R-:W-:Y:S01]  /*4c80*/  QGMMA.64x32x32.F32.E4M3.E4M3 R120, R24, gdesc[UR8], R120, gsb0 ;  /* 0x0060000818787df3 */ /* 0x000fe20008000878 */
[----:B------:R-:W-:Y:S01]  /*4c90*/  UMOV UR27, 0x80000020 ;  /* 0x80000020001b7882 */ /* 0x000fe20000000000 */
[----:B------:R-:W-:Y:S01]  /*4ca0*/  UMOV UR11, 0x80000020 ;  /* 0x80000020000b7882 */ /* 0x000fe20000000000 */
[----:B------:R-:W-:Y:S02]  /*4cb0*/  WARPGROUP.DEPBAR.LE gsb0, 0x0 ;  /* 0x00008000000079c5 */ /* 0x000fe40000010000 */
[----:B------:R-:W-:-:S06]  /*4cc0*/  WARPGROUP.ARRIVE ;  /* 0x00000000000079c5 */ /* 0x000fcc0000000000 */
[----:B------:R-:W-:Y:S01]  /*4cd0*/  QGMMA.64x32x32.F32.E4M3.E4M3 R104, R24, gdesc[UR12], R104, gsb0 ;  /* 0x0060000c18687df3 */ /* 0x000fe20008000868 */
[----:B------:R-:W-:Y:S01]  /*4ce0*/  UIADD3 UR14, UR10, 0x2, URZ ;  /* 0x000000020a0e7890 */ /* 0x000fe2000fffe03f */
        /* <DEDUP_REMOVED lines=16> */
[----:B------:R-:W-:Y:S01]  /*4df0*/  UIADD3 UR10, UR10, 0x202, URZ ;  /* 0x000002020a0a7890 */ /* 0x000fe2000fffe03f */
[----:B------:R-:W-:Y:S02]  /*4e00*/  WARPGROUP.DEPBAR.LE gsb0, 0x0 ;  /* 0x00008000000079c5 */ /* 0x000fe40000010000 */
[CCC-:B------:R-:W-:Y:S02]  /*4e10*/  PRMT R24, R11.reuse, R7.reuse, R12.reuse ;  /* 0x000000070b187216 */ /* 0x1c0fe4000000000c */
[----:B------:R-:W-:Y:S02]  /*4e20*/  PRMT R25, R11, R8, R12 ;  /* 0x000000080b197216 */ /* 0x000fe4000000000c */
[----:B------:R-:W-:-:S02]  /*4e30*/  PRMT R26, R13, R7, R16 ;  /* 0x000000070d1a7216 */ /* 0x000fc40000000010 */
[----:B------:R-:W-:-:S04]  /*4e40*/  PRMT R27, R13, R8, R16 ;  /* 0x000000080d1b7216 */ /* 0x000fc80000000010 */
        /* <DEDUP_REMOVED lines=17> */
.L_x_30:
[----:B------:R-:W-:-:S04]  /*4f60*/  ULEA UR5, UR4, UR36, 0x3 ;  /* 0x0000002404057291 */ /* 0x000fc8000f8e183f */
[----:B------:R-:W-:-:S04]  /*4f70*/  UIADD3 UR5, UR5, 0x11828, URZ ;  /* 0x0001182805057890 */ /* 0x000fc8000fffe03f */
[----:B------:R-:W-:-:S09]  /*4f80*/  UPRMT UR5, URZ, 0x654, UR5 ;  /* 0x000006543f057896 */ /* 0x000fd20008000005 */
[----:B------:R-:W-:Y:S01]  /*4f90*/  SYNCS.ARRIVE.TRANS64.RED.A1T0 RZ, [UR5], RZ ;  /* 0x000000ffffff79a7 */ /* 0x000fe20008100405 */
[----:B------:R-:W-:Y:S05]  /*4fa0*/  @P1 BRA `(.L_x_31) ;  /* 0x0000000000041947 */ /* 0x000fea0003800000 */
[----:B------:R-:W-:Y:S01]  /*4fb0*/  BPT.TRAP 0x1 ;  /* 0x000000040000795c */ /* 0x000fe20000300000 */
.L_x_31:
[----:B------:R-:W-:-:S04]  /*4fc0*/  UIADD3 UR4, UR4, 0x1, URZ ;  /* 0x0000000104047890 */ /* 0x000fc8000fffe03f */
[----:B------:R-:W-:-:S04]  /*4fd0*/  UISETP.NE.AND UP0, UPT, UR4, 0x5, UPT ;  /* 0x000000050400788c */ /* 0x000fc8000bf05270 */
[----:B------:R-:W-:Y:S01]  /*4fe0*/  USEL UR5, UR4, URZ, UP0 ;  /* 0x0000003f04057287 */ /* 0x000fe20008000000 */
[----:B------:R-:W-:Y:S11]  /*4ff0*/  @!P0 BRA `(.L_x_32) ;  /* 0x0000000000048947 */ /* 0x000ff60003800000 */
[----:B------:R-:W-:Y:S01]  /*5000*/  BPT.TRAP 0x1 ;  /* 0x000000040000795c */ /* 0x000fe20000300000 */
.L_x_32:
[----:B------:R-:W-:-:S04]  /*5010*/  ULEA UR4, UR5, UR36, 0x3 ;  /* 0x0000002405047291 */ /* 0x000fc8000f8e183f */
[----:B------:R-:W-:-:S04]  /*5020*/  UIADD3 UR4, UR4, 0x11828, URZ ;  /* 0x0001182804047890 */ /* 0x000fc8000fffe03f */
[----:B------:R-:W-:-:S09]  /*5030*/  UPRMT UR4, URZ, 0x654, UR4 ;  /* 0x000006543f047896 */ /* 0x000fd20008000004 */
[----:B------:R-:W-:Y:S01]  /*5040*/  SYNCS.ARRIVE.TRANS64.RED.A1T0 RZ, [UR4], RZ ;  /* 0x000000ffffff79a7 */ /* 0x000fe20008100404 */
[----:B------:R-:W-:Y:S05]  /*5050*/  @P1 BRA `(.L_x_33) ;  /* 0x0000000000041947 */ /* 0x000fea0003800000 */
[----:B------:R-:W-:Y:S01]  /*5060*/  BPT.TRAP 0x1 ;  /* 0x000000040000795c */ /* 0x000fe20000300000 */
.L_x_33:
[----:B------:R-:W-:Y:S01]  /*5070*/  UIADD3 UR4, UR5, 0x1, URZ ;  /* 0x0000000105047890 */ /* 0x000fe2000fffe03f */
[C---:B------:R-:W-:Y:S01]  /*5080*/  ISETP.GT.AND P2, PT, R2.reuse, 0x2, PT ;  /* 0x000000020200780c */ /* 0x040fe20003f44270 */
[----:B------:R-:W-:Y:S01]  /*5090*/  UIADD3 UR5, UR7, 0x1, URZ ;  /* 0x0000000107057890 */ /* 0x000fe2000fffe03f */
[----:B------:R-:W-:Y:S01]  /*50a0*/  VIADD R2, R2, 0xffffffff ;  /* 0xffffffff02027836 */ /* 0x000fe20000000000 */
[----:B------:R-:W-:Y:S01]  /*50b0*/  UISETP.NE.AND UP0, UPT, UR4, 0x5, UPT ;  /* 0x000000050400788c */ /* 0x000fe2000bf05270 */
[----:B------:R-:W-:Y:S01]  /*50c0*/  MOV R19, R3 ;  /* 0x0000000300137202 */ /* 0x000fe20000000f00 */
[----:B------:R-:W-:Y:S01]  /*50d0*/  UISETP.NE.AND UP1, UPT, UR5, 0x5, UPT ;  /* 0x000000050500788c */ /* 0x000fe2000bf25270 */
[----:B------:R-:W-:Y:S01]  /*50e0*/  IMAD.MOV.U32 R21, RZ, RZ, R4 ;  /* 0x000000ffff157224 */ /* 0x000fe200078e0004 */
[----:B------:R-:W-:Y:S02]  /*50f0*/  USEL UR4, UR4, URZ, UP0 ;  /* 0x0000003f04047287 */ /* 0x000fe40008000000 */
[----:B------:R-:W-:-:S02]  /*5100*/  USEL UR7, URZ, 0x1, UP1 ;  /* 0x000000013f077887 */ /* 0x000fc40008800000 */
[----:B------:R-:W-:-:S04]  /*5110*/  USEL UR5, UR5, URZ, UP1 ;  /* 0x0000003f05057287 */ /* 0x000fc80008800000 */
[----:B------:R-:W-:Y:S01]  /*5120*/  LOP3.LUT R10, R10, UR7, RZ, 0x3c, !PT ;  /* 0x000000070a0a7c12 */ /* 0x000fe2000f8e3cff */
[----:B------:R-:W-:Y:S07]  /*5130*/  @P2 BRA `(.L_x_34) ;  /* 0xffffffd800f82947 */ /* 0x000fee000383ffff */
.L_x_23:
[----:B------:R-:W2:Y:S01]  /*5140*/  SHFL.BFLY PT, R5, R6, 0x1, 0x1f ;  /* 0x0c201f0006057f89 */ /* 0x000ea200000e0000 */
[----:B------:R-:W-:Y:S01]  /*5150*/  BSSY B0, `(.L_x_35) ;  /* 0x0000023000007945 */ /* 0x000fe20003800000 */
[----:B------:R-:W-:Y:S01]  /*5160*/  IMAD.MOV.U32 R11, RZ, RZ, 0x7f800000 ;  /* 0x7f800000ff0b7424 */ /* 0x000fe200078e00ff */
[----:B------:R-:W-:Y:S01]  /*5170*/  MOV R10, 0x3f800000 ;  /* 0x3f800000000a7802 */ /* 0x000fe20000000f00 */
[----:B------:R-:W3:Y:S01]  /*5180*/  SHFL.BFLY PT, R0, R9, 0x1, 0x1f ;  /* 0x0c201f0009007f89 */ /* 0x000ee200000e0000 */
[----:B------:R-:W-:Y:S02]  /*5190*/  IMAD.MOV.U32 R13, RZ, RZ, 0x7f800000 ;  /* 0x7f800000ff0d7424 */ /* 0x000fe400078e00ff */
[----:B--2---:R-:W-:Y:S01]  /*51a0*/  FADD R5, R5, R6 ;  /* 0x0000000605057221 */ /* 0x004fe20000000000 */
[----:B---3--:R-:W-:-:S04]  /*51b0*/  FADD R14, R0, R9 ;  /* 0x00000009000e7221 */ /* 0x008fc80000000000 */
[----:B------:R-:W2:Y:S01]  /*51c0*/  SHFL.BFLY PT, R2, R5, 0x2, 0x1f ;  /* 0x0c401f0005027f89 */ /* 0x000ea200000e0000 */
[----:B------:R-:W-:-:S03]  /*51d0*/  IMAD.MOV.U32 R0, RZ, RZ, 0x3f800000 ;  /* 0x3f800000ff007424 */ /* 0x000fc600078e00ff */
[----:B------:R-:W3:Y:S01]  /*51e0*/  SHFL.BFLY PT, R15, R14, 0x2, 0x1f ;  /* 0x0c401f000e0f7f89 */ /* 0x000ee200000e0000 */
[C---:B--2---:R-:W-:Y:S01]  /*51f0*/  FSETP.NE.AND P0, PT, R5.reuse, -R2, PT ;  /* 0x800000020500720b */ /* 0x044fe20003f05000 */
[----:B------:R-:W-:Y:S01]  /*5200*/  FADD R2, R5, R2 ;  /* 0x0000000205027221 */ /* 0x000fe20000000000 */
[----:B---3--:R-:W-:-:S11]  /*5210*/  FADD R8, R14, R15 ;  /* 0x0000000f0e087221 */ /* 0x008fd60000000000 */
[----:B------:R-:W-:Y:S05]  /*5220*/  @!P0 BRA `(.L_x_36) ;  /* 0x0000000000548947 */ /* 0x000fea0003800000 */
[----:B------:R-:W-:Y:S01]  /*5230*/  IADD3 R0, R2, 0x1800000, RZ ;  /* 0x0180000002007810 */ /* 0x000fe20007ffe0ff */
[----:B------:R-:W-:Y:S03]  /*5240*/  BSSY B1, `(.L_x_37) ;  /* 0x000000c000017945 */ /* 0x000fe60003800000 */
[----:B------:R-:W-:-:S04]  /*5250*/  LOP3.LUT R0, R0, 0x7f800000, RZ, 0xc0, !PT ;  /* 0x7f80000000007812 */ /* 0x000fc800078ec0ff */
[----:B------:R-:W-:-:S13]  /*5260*/  ISETP.GT.U32.AND P0, PT, R0, 0x1ffffff, PT ;  /* 0x01ffffff0000780c */ /* 0x000fda0003f04070 */
[----:B------:R-:W-:Y:S05]  /*5270*/  @P0 BRA `(.L_x_38) ;  /* 0x0000000000100947 */ /* 0x000fea0003800000 */
[----:B------:R-:W-:-:S07]  /*5280*/  MOV R9, 0x52a0 ;  /* 0x000052a000097802 */ /* 0x000fce0000000f00 */
[----:B-1----:R-:W-:Y:S05]  /*5290*/  CALL.REL.NOINC `($__internal_0_$__cuda_sm20_rcp_rn_f32_slowpath) ;  /* 0x0000003800f47944 */ /* 0x002fea0003c00000 */
[----:B------:R-:W-:Y:S01]  /*52a0*/  IMAD.MOV.U32 R0, RZ, RZ, R5 ;  /* 0x000000ffff007224 */ /* 0x000fe200078e0005 */
[----:B------:R-:W-:Y:S06]  /*52b0*/  BRA `(.L_x_39) ;  /* 0x0000000000107947 */ /* 0x000fec0003800000 */
.L_x_38:
[----:B------:R-:W2:Y:S02]  /*52c0*/  MUFU.RCP R5, R2 ;  /* 0x0000000200057308 */ /* 0x000ea40000001000 */
[----:B--2---:R-:W-:-:S04]  /*52d0*/  FFMA R0, R2, R5, -1 ;  /* 0xbf80000002007423 */ /* 0x004fc80000000005 */
[----:B------:R-:W-:-:S04]  /*52e0*/  FADD.FTZ R0, -R0, -RZ ;  /* 0x800000ff00007221 */ /* 0x000fc80000010100 */
[----:B------:R-:W-:-:S07]  /*52f0*/  FFMA R0, R5, R0, R5 ;  /* 0x0000000005007223 */ /* 0x000fce0000000005 */
.L_x_39:
[----:B------:R-:W-:Y:S05]  /*5300*/  BSYNC B1 ;  /* 0x0000000000017941 */ /* 0x000fea0003800000 */
.L_x_37:
[----:B------:R-:W-:Y:S01]  /*5310*/  FSETP.GEU.AND P0, PT, |R2|, 1.175494350822287508e-38, PT ;  /* 0x008000000200780b */ /* 0x000fe20003f0e200 */
[----:B------:R-:W-:-:S12]  /*5320*/  ULDC UR4, c[0x0][0x600] ;  /* 0x0001800000047ab9 */ /* 0x000fd80000000800 */
[----:B------:R-:W-:-:S04]  /*5330*/  @!P0 FMUL R2, R2, 16777216 ;  /* 0x4b80000002028820 */ /* 0x000fc80000400000 */
[----:B------:R-:W2:Y:S02]  /*5340*/  MUFU.LG2 R5, R2 ;  /* 0x0000000200057308 */ /* 0x000ea40000000c00 */
[----:B--2---:R-:W-:-:S04]  /*5350*/  @!P0 FADD R5, R5, -24 ;  /* 0xc1c0000005058421 */ /* 0x004fc80000000000 */
[----:B------:R-:W-:-:S04]  /*5360*/  FMUL R6, R5, 0.69314718246459960938 ;  /* 0x3f31721805067820 */ /* 0x000fc80000400000 */
[----:B------:R-:W-:-:S07]  /*5370*/  FFMA R13, R3, UR4, R6 ;  /* 0x00000004030d7c23 */ /* 0x000fce0008000006 */
.L_x_36:
[----:B------:R-:W-:Y:S05]  /*5380*/  BSYNC B0 ;  /* 0x0000000000007941 */ /* 0x000fea0003800000 */
.L_x_35:
[----:B------:R-:W-:Y:S01]  /*5390*/  FSETP.NE.AND P0, PT, R14, -R15, PT ;  /* 0x8000000f0e00720b */ /* 0x000fe20003f05000 */
[----:B------:R-:W-:Y:S01]  /*53a0*/  ULDC UR4, c[0x0][0x608] ;  /* 0x0001820000047ab9 */ /* 0x000fe20000000800 */
[----:B------:R-:W-:Y:S01]  /*53b0*/  BSSY B0, `(.L_x_40) ;  /* 0x0000041000007945 */ /* 0x000fe20003800000 */
[----:B------:R-:W-:-:S04]  /*53c0*/  FMUL R0, R0, UR4 ;  /* 0x0000000400007c20 */ /* 0x000fc80008400000 */
        /* <DEDUP_REMOVED lines=40> */
[----:B------:R-:W-:Y:S06]  /*5650*/  @!P0 BRA `(.L_x_41) ;  /* 0x0000000000588947 */ /* 0x000fec0003800000 */
[----:B------:R-:W-:Y:S01]  /*5660*/  VIADD R0, R8, 0x1800000 ;  /* 0x0180000008007836 */ /* 0x000fe20000000000 */
[----:B------:R-:W-:Y:S04]  /*5670*/  BSSY B1, `(.L_x_42) ;  /* 0x000000d000017945 */ /* 0x000fe80003800000 */
[----:B------:R-:W-:-:S04]  /*5680*/  LOP3.LUT R0, R0, 0x7f800000, RZ, 0xc0, !PT ;  /* 0x7f80000000007812 */ /* 0x000fc800078ec0ff */
[----:B------:R-:W-:-:S13]  /*5690*/  ISETP.GT.U32.AND P0, PT, R0, 0x1ffffff, PT ;  /* 0x01ffffff0000780c */ /* 0x000fda0003f04070 */
[----:B------:R-:W-:Y:S05]  /*56a0*/  @P0 BRA `(.L_x_43) ;  /* 0x0000000000140947 */ /* 0x000fea0003800000 */
[----:B------:R-:W-:Y:S02]  /*56b0*/  MOV R2, R8 ;  /* 0x0000000800027202 */ /* 0x000fe40000000f00 */
[----:B------:R-:W-:-:S07]  /*56c0*/  MOV R9, 0x56e0 ;  /* 0x000056e000097802 */ /* 0x000fce0000000f00 */
[----:B-1----:R-:W-:Y:S05]  /*56d0*/  CALL.REL.NOINC `($__internal_0_$__cuda_sm20_rcp_rn_f32_slowpath) ;  /* 0x0000003400e47944 */ /* 0x002fea0003c00000 */
[----:B------:R-:W-:Y:S01]  /*56e0*/  IMAD.MOV.U32 R10, RZ, RZ, R5 ;  /* 0x000000ffff0a7224 */ /* 0x000fe200078e0005 */
[----:B------:R-:W-:Y:S06]  /*56f0*/  BRA `(.L_x_44) ;  /* 0x0000000000107947 */ /* 0x000fec0003800000 */
.L_x_43:
[----:B------:R-:W2:Y:S02]  /*5700*/  MUFU.RCP R3, R8 ;  /* 0x0000000800037308 */ /* 0x000ea40000001000 */
[----:B--2---:R-:W-:-:S04]  /*5710*/  FFMA R0, R8, R3, -1 ;  /* 0xbf80000008007423 */ /* 0x004fc80000000003 */
[----:B------:R-:W-:-:S04]  /*5720*/  FADD.FTZ R0, -R0, -RZ ;  /* 0x800000ff00007221 */ /* 0x000fc80000010100 */
[----:B------:R-:W-:-:S07]  /*5730*/  FFMA R10, R3, R0, R3 ;  /* 0x00000000030a7223 */ /* 0x000fce0000000003 */
.L_x_44:
[----:B------:R-:W-:Y:S05]  /*5740*/  BSYNC B1 ;  /* 0x0000000000017941 */ /* 0x000fea0003800000 */
.L_x_42:
[----:B------:R-:W-:Y:S01]  /*5750*/  FSETP.GEU.AND P0, PT, |R8|, 1.175494350822287508e-38, PT ;  /* 0x008000000800780b */ /* 0x000fe20003f0e200 */
[----:B------:R-:W-:-:S12]  /*5760*/  ULDC UR4, c[0x0][0x600] ;  /* 0x0001800000047ab9 */ /* 0x000fd80000000800 */
[----:B------:R-:W-:-:S04]  /*5770*/  @!P0 FMUL R8, R8, 16777216 ;  /* 0x4b80000008088820 */ /* 0x000fc80000400000 */
[----:B------:R-:W2:Y:S02]  /*5780*/  MUFU.LG2 R0, R8 ;  /* 0x0000000800007308 */ /* 0x000ea40000000c00 */
[----:B--2---:R-:W-:-:S04]  /*5790*/  @!P0 FADD R0, R0, -24 ;  /* 0xc1c0000000008421 */ /* 0x004fc80000000000 */
[----:B------:R-:W-:-:S04]  /*57a0*/  FMUL R11, R0, 0.69314718246459960938 ;  /* 0x3f317218000b7820 */ /* 0x000fc80000400000 */
[----:B------:R-:W-:-:S07]  /*57b0*/  FFMA R11, R4, UR4, R11 ;  /* 0x00000004040b7c23 */ /* 0x000fce000800000b */
.L_x_41:
[----:B------:R-:W-:Y:S05]  /*57c0*/  BSYNC B0 ;  /* 0x0000000000007941 */ /* 0x000fea0003800000 */
.L_x_40:
[----:B------:R-:W-:Y:S01]  /*57d0*/  UIADD3 UR4, UR37, -0x1, URZ ;  /* 0xffffffff25047890 */ /* 0x000fe2000fffe03f */
[----:B-1----:R-:W1:Y:S01]  /*57e0*/  S2R R18, SR_TID.X ;  /* 0x0000000000127919 */ /* 0x002e620000002100 */
[----:B------:R-:W-:Y:S01]  /*57f0*/  ULDC UR5, c[0x0][0x608] ;  /* 0x0001820000057ab9 */ /* 0x000fe20000000800 */
[----:B------:R-:W-:Y:S01]  /*5800*/  ULDC.64 UR8, c[0x0][0x208] ;  /* 0x0000820000087ab9 */ /* 0x000fe20000000a00 */
[----:B------:R-:W-:Y:S02]  /*5810*/  FMUL R10, R10, UR5 ;  /* 0x000000050a0a7c20 */ /* 0x000fe40008400000 */
[----:B------:R-:W-:Y:S01]  /*5820*/  ISETP.NE.AND P0, PT, RZ, UR4, PT ;  /* 0x00000004ff007c0c */ /* 0x000fe2000bf05270 */
[----:B------:R-:W-:Y:S01]  /*5830*/  ULEA UR4, UR37, UR36, 0x3 ;  /* 0x0000002425047291 */ /* 0x000fe2000f8e183f */
[-C--:B------:R-:W-:Y:S01]  /*5840*/  FMUL R23, R122, R10.reuse ;  /* 0x0000000a7a177220 */ /* 0x080fe20000400000 */
[-C--:B------:R-:W-:Y:S01]  /*5850*/  FMUL R123, R123, R10.reuse ;  /* 0x0000000a7b7b7220 */ /* 0x080fe20000400000 */
[----:B------:R-:W-:Y:S01]  /*5860*/  SEL R0, RZ, 0x1, P0 ;  /* 0x00000001ff007807 */ /* 0x000fe20000000000 */
[-C--:B------:R-:W-:Y:S01]  /*5870*/  FMUL R25, R126, R10.reuse ;  /* 0x0000000a7e197220 */ /* 0x080fe20000400000 */
[-C--:B------:R-:W-:Y:S01]  /*5880*/  FMUL R127, R127, R10.reuse ;  /* 0x0000000a7f7f7220 */ /* 0x080fe20000400000 */
[-C--:B------:R-:W-:Y:S01]  /*5890*/  FMUL R27, R130, R10.reuse ;  /* 0x0000000a821b7220 */ /* 0x080fe20000400000 */
[----:B------:R-:W-:Y:S01]  /*58a0*/  SHF.L.U32 R0, R0, 0x1f, RZ ;  /* 0x0000001f00007819 */ /* 0x000fe200000006ff */
[-C--:B------:R-:W-:Y:S01]  /*58b0*/  FMUL R131, R131, R10.reuse ;  /* 0x0000000a83837220 */ /* 0x080fe20000400000 */
[-C--:B------:R-:W-:Y:S01]  /*58c0*/  FMUL R29, R134, R10.reuse ;  /* 0x0000000a861d7220 */ /* 0x080fe20000400000 */
[-C--:B------:R-:W-:Y:S01]  /*58d0*/  FMUL R135, R135, R10.reuse ;  /* 0x0000000a87877220 */ /* 0x080fe20000400000 */
[----:B------:R-:W2:Y:S01]  /*58e0*/  SYNCS.PHASECHK.TRANS64.TRYWAIT P0, [UR4+0x11898], R0 ;  /* 0x01189800ff0075a7 */ /* 0x000ea20008000144 */
        /* <DEDUP_REMOVED lines=14> */
[----:B-1----:R-:W-:Y:S01]  /*59d0*/  LOP3.LUT P1, RZ, R18, 0x3, RZ, 0xc0, !PT ;  /* 0x0000000312ff7812 */ /* 0x002fe2000782c0ff */
[-C--:B------:R-:W-:Y:S01]  /*59e0*/  FMUL R45, R102, R10.reuse ;  /* 0x0000000a662d7220 */ /* 0x080fe20000400000 */
[----:B------:R-:W-:Y:S01]  /*59f0*/  FMUL R103, R103, R10 ;  /* 0x0000000a67677220 */ /* 0x000fe20000400000 */
[----:B------:R-:W-:Y:S01]  /*5a00*/  LOP3.LUT R17, R18, 0x7f, RZ, 0xc0, !PT ;  /* 0x0000007f12117812 */ /* 0x000fe200078ec0ff */
[----:B--2---:R-:W-:Y:S09]  /*5a10*/  @!P0 BRA `(.L_x_45) ;  /* 0x0000003000848947 */ /* 0x004ff20003800000 */
.L_x_100:
[----:B------:R-:W-:Y:S01]  /*5a20*/  USHF.L.U32 UR42, UR42, 0x6, URZ ;  /* 0x000000062a2a7899 */ /* 0x000fe2000800063f */
[----:B------:R-:W-:Y:S01]  /*5a30*/  BSSY B0, `(.L_x_46) ;  /* 0x0000018000007945 */ /* 0x000fe20003800000 */
[----:B------:R-:W-:Y:S02]  /*5a40*/  SHF.R.U32.HI R18, RZ, 0x2, R18 ;  /* 0x00000002ff127819 */ /* 0x000fe40000011612 */
[----:B------:R-:W-:Y:S01]  /*5a50*/  SHF.R.U32.HI R19, RZ, 0x5, R17 ;  /* 0x00000005ff137819 */ /* 0x000fe20000011611 */
[----:B------:R-:W-:Y:S07]  /*5a60*/  @P1 BRA `(.L_x_47) ;  /* 0x0000000000501947 */ /* 0x000fee0003800000 */
[----:B------:R-:W2:Y:S01]  /*5a70*/  S2UR UR4, SR_CTAID.Y ;  /* 0x00000000000479c3 */ /* 0x000ea20000002600 */
[----:B-1----:R-:W-:Y:S01]  /*5a80*/  IMAD.SHL.U32 R3, R19, 0x10, RZ ;  /* 0x0000001013037824 */ /* 0x002fe200078e00ff */
[----:B------:R-:W-:Y:S01]  /*5a90*/  LOP3.LUT R0, R18, 0x7, RZ, 0xc0, !PT ;  /* 0x0000000712007812 */ /* 0x000fe200078ec0ff */
[----:B------:R-:W-:-:S03]  /*5aa0*/  ULDC.64 UR6, c[0x0][0x688] ;  /* 0x0001a20000067ab9 */ /* 0x000fc60000000a00 */
[----:B------:R-:W-:Y:S02]  /*5ab0*/  LOP3.LUT R0, R3, 0xfffffff0, R0, 0xe2, !PT ;  /* 0xfffffff003007812 */ /* 0x000fe400078ee200 */
[----:B------:R-:W1:Y:S02]  /*5ac0*/  S2UR UR5, SR_CTAID.Z ;  /* 0x00000000000579c3 */ /* 0x000e640000002700 */
[----:B------:R-:W-:-:S05]  /*5ad0*/  IADD3 R3, R0, UR42, RZ ;  /* 0x0000002a00037c10 */ /* 0x000fca000fffe0ff */
[----:B------:R-:W-:Y:S01]  /*5ae0*/  VIADD R2, R3, 0x8 ;  /* 0x0000000803027836 */ /* 0x000fe20000000000 */
[----:B--2---:R-:W-:-:S04]  /*5af0*/  UIMAD UR4, UR4, UR6, UR42 ;  /* 0x00000006040472a4 */ /* 0x004fc8000f8e022a */
[----:B-1----:R-:W-:-:S03]  /*5b00*/  UIMAD UR4, UR5, UR7, UR4 ;  /* 0x00000007050472a4 */ /* 0x002fc6000f8e0204 */
[----:B------:R-:W-:Y:S02]  /*5b10*/  ULDC UR5, c[0x0][0x288] ;  /* 0x0000a20000057ab9 */ /* 0x000fe40000000800 */
[----:B------:R-:W-:Y:S02]  /*5b20*/  ISETP.GE.U32.AND P0, PT, R3, UR5, PT ;  /* 0x0000000503007c0c */ /* 0x000fe4000bf06070 */
[----:B------:R-:W-:Y:S02]  /*5b30*/  IADD3 R0, P2, R0, UR4, RZ ;  /* 0x0000000400007c10 */ /* 0x000fe4000ff5e0ff */
[----:B------:R-:W-:Y:S01]  /*5b40*/  ISETP.GE.U32.AND P1, PT, R2, UR5, PT ;  /* 0x0000000502007c0c */ /* 0x000fe2000bf26070 */
[----:B------:R-:W-:Y:S02]  /*5b50*/  ULDC.64 UR4, c[0x0][0x680] ;  /* 0x0001a00000047ab9 */ /* 0x000fe40000000a00 */
[----:B------:R-:W-:Y:S01]  /*5b60*/  IMAD.X R3, RZ, RZ, RZ, P2 ;  /* 0x000000ffff037224 */ /* 0x000fe200010e06ff */
[----:B------:R-:W-:-:S04]  /*5b70*/  LEA R2, P2, R0, UR4, 0x2 ;  /* 0x0000000400027c11 */ /* 0x000fc8000f8410ff */
[----:B------:R-:W-:-:S05]  /*5b80*/  LEA.HI.X R3, R0, UR5, R3, 0x2, P2 ;  /* 0x0000000500037c11 */ /* 0x000fca00090f1403 */
[----:B------:R2:W-:Y:S04]  /*5b90*/  @!P0 STG.E desc[UR8][R2.64], R13 ;  /* 0x0000000d02008986 */ /* 0x0005e8000c101908 */
[----:B------:R2:W-:Y:S02]  /*5ba0*/  @!P1 STG.E desc[UR8][R2.64+0x20], R11 ;  /* 0x0000200b02009986 */ /* 0x0005e4000c101908 */
.L_x_47:
[----:B------:R-:W-:Y:S05]  /*5bb0*/  BSYNC B0 ;  /* 0x0000000000007941 */ /* 0x000fea0003800000 */
.L_x_46:
[----:B------:R-:W-:Y:S01]  /*5bc0*/  ULDC.64 UR4, c[0x0][0x730] ;  /* 0x0001cc0000047ab9 */ /* 0x000fe20000000a00 */
[-C--:B------:R-:W-:Y:S01]  /*5bd0*/  FMUL R47, R74, R10.reuse ;  /* 0x0000000a4a2f7220 */ /* 0x080fe20000400000 */
[----:B------:R-:W-:Y:S01]  /*5be0*/  ISETP.NE.U32.AND P0, PT, RZ, UR4, PT ;  /* 0x00000004ff007c0c */ /* 0x000fe2000bf05070 */
[-C--:B------:R-:W-:Y:S01]  /*5bf0*/  FMUL R75, R75, R10.reuse ;  /* 0x0000000a4b4b7220 */ /* 0x080fe20000400000 */
[-C--:B------:R-:W-:Y:S01]  /*5c00*/  FMUL R49, R78, R10.reuse ;  /* 0x0000000a4e317220 */ /* 0x080fe20000400000 */
[-C--:B------:R-:W-:Y:S01]  /*5c10*/  FMUL R79, R79, R10.reuse ;  /* 0x0000000a4f4f7220 */ /* 0x080fe20000400000 */
[----:B------:R-:W-:Y:S01]  /*5c20*/  ISETP.NE.AND.EX P0, PT, RZ, UR5, PT, P0 ;  /* 0x00000005ff007c0c */ /* 0x000fe2000bf05300 */
        /* <DEDUP_REMOVED lines=12> */
[----:B------:R-:W-:Y:S06]  /*5cf0*/  @P0 BRA `(.L_x_48) ;  /* 0x0000000000200947 */ /* 0x000fec0003800000 */
[----:B------:R-:W-:Y:S02]  /*5d00*/  ULDC.64 UR4, c[0x0][0x728] ;  /* 0x0001ca0000047ab9 */ /* 0x000fe40000000a00 */
[----:B------:R-:W-:-:S04]  /*5d10*/  ISETP.NE.U32.AND P0, PT, RZ, UR4, PT ;  /* 0x00000004ff007c0c */ /* 0x000fc8000bf05070 */
[----:B------:R-:W-:-:S13]  /*5d20*/  ISETP.NE.AND.EX P0, PT, RZ, UR5, PT, P0 ;  /* 0x00000005ff007c0c */ /* 0x000fda000bf05300 */
[----:B------:R-:W-:Y:S05]  /*5d30*/  @!P0 BRA `(.L_x_49) ;  /* 0x00000000000c8947 */ /* 0x000fea0003800000 */
[----:B-12---:R-:W1:Y:S02]  /*5d40*/  LDC.64 R2, c[0x0][0x728] ;  /* 0x0001ca00ff027b82 */ /* 0x006e640000000a00 */
[----:B-1----:R4:W5:Y:S01]  /*5d50*/  LDG.E R2, desc[UR8][R2.64] ;  /* 0x0000000802027981 */ /* 0x002962000c1e1900 */
[----:B------:R-:W-:Y:S05]  /*5d60*/  BRA `(.L_x_48) ;  /* 0x0000000000047947 */ /* 0x000fea0003800000 */
.L_x_49:
[----:B--2---:R-:W3:Y:S02]  /*5d70*/  LDC R2, c[0x0][0x720] ;  /* 0x0001c800ff027b82 */ /* 0x004ee40000000800 */
.L_x_48:
[----:B-1----:R-:W-:Y:S02]  /*5d80*/  MOV R0, RZ ;  /* 0x000000ff00007202 */ /* 0x002fe40000000f00 */
[----:B---3-5:R-:W-:Y:S02]  /*5d90*/  MOV R42, R2 ;  /* 0x00000002002a7202 */ /* 0x028fe40000000f00 */
[----:B------:R-:W-:-:S13]  /*5da0*/  LOP3.LUT P0, RZ, R0, 0x9f, RZ, 0xc0, !PT ;  /* 0x0000009f00ff7812 */ /* 0x000fda000780c0ff */
[----:B------:R-:W-:Y:S05]  /*5db0*/  @!P0 BRA `(.L_x_50) ;  /* 0x0000000000408947 */ /* 0x000fea0003800000 */
[----:B------:R-:W-:Y:S01]  /*5dc0*/  MOV R0, 0x0 ;  /* 0x0000000000007802 */ /* 0x000fe20000000f00 */
[----:B------:R-:W-:Y:S01]  /*5dd0*/  ULDC.64 UR4, c[0x4][0x70] ;  /* 0x01001c0000047ab9 */ /* 0x000fe20000000a00 */
[----:B------:R-:W-:Y:S01]  /*5de0*/  ULDC.64 UR6, c[0x4][0x8] ;  /* 0x0100020000067ab9 */ /* 0x000fe20000000a00 */
[----:B------:R-:W-:Y:S01]  /*5df0*/  IMAD.U32 R4, RZ, RZ, UR4 ;  /* 0x00000004ff047e24 */ /* 0x000fe2000f8e00ff */
[----:B--2-4-:R1:W2:Y:S01]  /*5e00*/  LDC.64 R2, c[0x4][R0] ;  /* 0x0100000000027b82 */ /* 0x0142a20000000a00 */
[----:B------:R-:W-:Y:S01]  /*5e10*/  IMAD.U32 R5, RZ, RZ, UR5 ;  /* 0x00000005ff057e24 */ /* 0x000fe2000f8e00ff */
[----:B------:R-:W-:Y:S01]  /*5e20*/  ULDC.64 UR4, c[0x4][0x78] ;  /* 0x01001e0000047ab9 */ /* 0x000fe20000000a00 */
[----:B------:R-:W-:Y:S01]  /*5e30*/  IMAD.U32 R10, RZ, RZ, UR6 ;  /* 0x00000006ff0a7e24 */ /* 0x000fe2000f8e00ff */
[----:B------:R-:W-:Y:S01]  /*5e40*/  MOV R6, UR4 ;  /* 0x0000000400067c02 */ /* 0x000fe20008000f00 */
[----:B------:R-:W-:Y:S01]  /*5e50*/  IMAD.U32 R7, RZ, RZ, UR5 ;  /* 0x00000005ff077e24 */ /* 0x000fe2000f8e00ff */
[----:B------:R-:W-:Y:S01]  /*5e60*/  MOV R11, UR7 ;  /* 0x00000007000b7c02 */ /* 0x000fe20008000f00 */
[----:B------:R-:W-:Y:S01]  /*5e70*/  IMAD.MOV.U32 R8, RZ, RZ, 0x70 ;  /* 0x00000070ff087424 */ /* 0x000fe200078e00ff */
[----:B------:R-:W-:Y:S01]  /*5e80*/  MOV R13, RZ ;  /* 0x000000ff000d7202 */ /* 0x000fe20000000f00 */
[----:B-1----:R-:W-:-:S07]  /*5e90*/  IMAD.MOV.U32 R12, RZ, RZ, 0x1 ;  /* 0x00000001ff0c7424 */ /* 0x002fce00078e00ff */
[----:B------:R-:W-:-:S07]  /*5ea0*/  LEPC R20, `(.L_x_50) ;  /* 0x000000001014794e */ /* 0x000fce0000000000 */
[----:B--2---:R-:W-:Y:S05]  /*5eb0*/  CALL.ABS.NOINC R2 ;  /* 0x0000000002007343 */ /* 0x004fea0003c00000 */
.L_x_50:
[----:B------:R-:W-:Y:S01]  /*5ec0*/  UIADD3 UR4, UR37, -0x1, URZ ;  /* 0xffffffff25047890 */ /* 0x000fe2000fffe03f */
[----:B------:R-:W-:-:S05]  /*5ed0*/  IMAD.U32 R16, RZ, RZ, UR36 ;  /* 0x00000024ff107e24 */ /* 0x000fca000f8e00ff */
[----:B--2-4-:R-:W-:-:S04]  /*5ee0*/  IMAD.U32 R3, RZ, RZ, UR4 ;  /* 0x00000004ff037e24 */ /* 0x014fc8000f8e00ff */
[----:B------:R-:W-:-:S05]  /*5ef0*/  IMAD R16, R3, 0x1100, R16 ;  /* 0x0000110003107824 */ /* 0x000fca00078e0210 */
[----:B------:R-:W-:-:S13]  /*5f00*/  LOP3.LUT P0, RZ, R16, 0x90, RZ, 0xc0, !PT ;  /* 0x0000009010ff7812 */ /* 0x000fda000780c0ff */
[----:B------:R-:W-:Y:S05]  /*5f10*/  @!P0 BRA `(.L_x_51) ;  /* 0x0000000000408947 */ /* 0x000fea0003800000 */
[----:B------:R-:W-:Y:S01]  /*5f20*/  MOV R0, 0x0 ;  /* 0x0000000000007802 */ /* 0x000fe20000000f00 */
[----:B------:R-:W-:Y:S01]  /*5f30*/  ULDC.64 UR4, c[0x4][0x70] ;  /* 0x01001c0000047ab9 */ /* 0x000fe20000000a00 */
[----:B------:R-:W-:Y:S01]  /*5f40*/  ULDC.64 UR6, c[0x4][0x78] ;  /* 0x01001e0000067ab9 */ /* 0x000fe20000000a00 */
[----:B------:R-:W-:Y:S01]  /*5f50*/  MOV R4, UR4 ;  /* 0x0000000400047c02 */ /* 0x000fe20008000f00 */
[----:B------:R1:W2:Y:S01]  /*5f60*/  LDC.64 R2, c[0x4][R0] ;  /* 0x0100000000027b82 */ /* 0x0002a20000000a00 */
[----:B------:R-:W-:Y:S01]  /*5f70*/  IMAD.U32 R5, RZ, RZ, UR5 ;  /* 0x00000005ff057e24 */ /* 0x000fe2000f8e00ff */
[----:B------:R-:W-:Y:S01]  /*5f80*/  ULDC.64 UR4, c[0x4][0x10] ;  /* 0x0100040000047ab9 */ /* 0x000fe20000000a00 */
[----:B------:R-:W-:Y:S01]  /*5f90*/  MOV R6, UR6 ;  /* 0x0000000600067c02 */ /* 0x000fe20008000f00 */
[----:B------:R-:W-:Y:S01]  /*5fa0*/  IMAD.U32 R7, RZ, RZ, UR7 ;  /* 0x00000007ff077e24 */ /* 0x000fe2000f8e00ff */
[----:B------:R-:W-:Y:S01]  /*5fb0*/  MOV R10, UR4 ;  /* 0x00000004000a7c02 */ /* 0x000fe20008000f00 */
[----:B------:R-:W-:Y:S01]  /*5fc0*/  IMAD.U32 R11, RZ, RZ, UR5 ;  /* 0x00000005ff0b7e24 */ /* 0x000fe2000f8e00ff */
[----:B------:R-:W-:Y:S01]  /*5fd0*/  MOV R8, 0x70 ;  /* 0x0000007000087802 */ /* 0x000fe20000000f00 */
[----:B------:R-:W-:Y:S01]  /*5fe0*/  IMAD.MOV.U32 R12, RZ, RZ, 0x1 ;  /* 0x00000001ff0c7424 */ /* 0x000fe200078e00ff */
[----:B-1----:R-:W-:-:S07]  /*5ff0*/  MOV R13, RZ ;  /* 0x000000ff000d7202 */ /* 0x002fce0000000f00 */
[----:B------:R-:W-:-:S07]  /*6000*/  LEPC R20, `(.L_x_51) ;  /* 0x000000001014794e */ /* 0x000fce0000000000 */
[----:B--2---:R-:W-:Y:S05]  /*6010*/  CALL.ABS.NOINC R2 ;  /* 0x0000000002007343 */ /* 0x004fea0003c00000 */
.L_x_51:
[----:B------:R-:W1:Y:S01]  /*6020*/  S2R R3, SR_TID.X ;  /* 0x0000000000037919 */ /* 0x000e620000002100 */
[----:B------:R-:W-:Y:S01]  /*6030*/  ULDC.64 UR4, c[0x0][0x730] ;  /* 0x0001cc0000047ab9 */ /* 0x000fe20000000a00 */
[----:B------:R-:W-:Y:S01]  /*6040*/  VIADD R17, R17, 0x1f ;  /* 0x0000001f11117836 */ /* 0x000fe20000000000 */
[----:B------:R-:W-:Y:S02]  /*6050*/  ISETP.NE.U32.AND P0, PT, RZ, UR4, PT ;  /* 0x00000004ff007c0c */ /* 0x000fe4000bf05070 */
[----:B------:R-:W-:Y:S02]  /*6060*/  SHF.L.U32 R18, R18, 0x5, RZ ;  /* 0x0000000512127819 */ /* 0x000fe400000006ff */
[----:B------:R-:W-:Y:S02]  /*6070*/  ISETP.NE.AND.EX P0, PT, RZ, UR5, PT, P0 ;  /* 0x00000005ff007c0c */ /* 0x000fe4000bf05300 */
[----:B------:R-:W-:Y:S02]  /*6080*/  ISETP.GT.U32.AND P1, PT, R17, 0x3e, PT ;  /* 0x0000003e1100780c */ /* 0x000fe40003f24070 */
[----:B------:R-:W-:-:S09]  /*6090*/  LOP3.LUT R18, R18, 0x60, RZ, 0xc0, !PT ;  /* 0x0000006012127812 */ /* 0x000fd200078ec0ff */
[----:B------:R-:W2:Y:S01]  /*60a0*/  @P0 LDC R42, c[0x0][0x720] ;  /* 0x0001c800ff2a0b82 */ /* 0x000ea20000000800 */
[C---:B-1----:R-:W-:Y:S01]  /*60b0*/  IMAD.SHL.U32 R0, R3.reuse, 0x2, RZ ;  /* 0x0000000203007824 */ /* 0x042fe200078e00ff */
[----:B------:R-:W-:-:S04]  /*60c0*/  SHF.L.U32 R2, R3, 0x3, RZ ;  /* 0x0000000303027819 */ /* 0x000fc800000006ff */
[----:B------:R-:W-:Y:S02]  /*60d0*/  LOP3.LUT R0, R0, 0x6, RZ, 0xc0, !PT ;  /* 0x0000000600007812 */ /* 0x000fe400078ec0ff */
[----:B------:R-:W-:-:S03]  /*60e0*/  LOP3.LUT R2, R2, 0x80, RZ, 0xc0, !PT ;  /* 0x0000008002027812 */ /* 0x000fc600078ec0ff */
[----:B------:R-:W-:Y:S01]  /*60f0*/  IMAD R19, R19, 0x200, R0 ;  /* 0x0000020013137824 */ /* 0x000fe200078e0200 */
[--C-:B------:R-:W-:Y:S01]  /*6100*/  LOP3.LUT R2, R2, 0x10, R3.reuse, 0xf8, !PT ;  /* 0x0000001002027812 */ /* 0x100fe200078ef803 */
[-C--:B--2---:R-:W-:Y:S01]  /*6110*/  FMUL R4, R27, R42.reuse ;  /* 0x0000002a1b047220 */ /* 0x084fe20000400000 */
[----:B------:R-:W-:Y:S01]  /*6120*/  SHF.R.U32.HI R0, RZ, 0x4, R3 ;  /* 0x00000004ff007819 */ /* 0x000fe20000011603 */
[-C--:B------:R-:W-:Y:S01]  /*6130*/  FMUL R6, R29, R42.reuse ;  /* 0x0000002a1d067220 */ /* 0x080fe20000400000 */
[----:B------:R-:W-:Y:S01]  /*6140*/  IADD3 R19, R2, R19, R18 ;  /* 0x0000001302137210 */ /* 0x000fe20007ffe012 */
[-C--:B------:R-:W-:Y:S01]  /*6150*/  FMUL R2, R25, R42.reuse ;  /* 0x0000002a19027220 */ /* 0x080fe20000400000 */
[----:B------:R-:W-:Y:S01]  /*6160*/  LOP3.LUT P0, RZ, R0, 0x1, RZ, 0xc0, !PT ;  /* 0x0000000100ff7812 */ /* 0x000fe2000780c0ff */
        /* <DEDUP_REMOVED lines=77> */
[----:B------:R-:W-:-:S02]  /*6640*/  F2FP.SATFINITE.E4M3.F32.PACK_AB_MERGE_C R120, R121, R120, RZ ;  /* 0x000000787978723e */ /* 0x000fc400048070ff */
[----:B------:R-:W-:Y:S02]  /*6650*/  F2FP.SATFINITE.E4M3.F32.PACK_AB_MERGE_C R42, R3, R0, RZ ;  /* 0x00000000032a723e */ /* 0x000fe400048070ff */
[----:B------:R-:W-:Y:S02]  /*6660*/  F2FP.SATFINITE.E4M3.F32.PACK_AB_MERGE_C R124, R125, R124, RZ ;  /* 0x0000007c7d7c723e */ /* 0x000fe400048070ff */
[----:B------:R-:W-:Y:S02]  /*6670*/  F2FP.SATFINITE.E4M3.F32.PACK_AB_MERGE_C R2, R5, R2, RZ ;  /* 0x000000020502723e */ /* 0x000fe400048070ff */
[----:B------:R-:W-:Y:S02]  /*6680*/  F2FP.SATFINITE.E4M3.F32.PACK_AB_MERGE_C R129, R129, R128, RZ ;  /* 0x000000808181723e */ /* 0x000fe400048070ff */
[----:B------:R-:W-:Y:S02]  /*6690*/  F2FP.SATFINITE.E4M3.F32.PACK_AB_MERGE_C R7, R7, R4, RZ ;  /* 0x000000040707723e */ /* 0x000fe400048070ff */
        /* <DEDUP_REMOVED lines=34> */
[----:B------:R-:W-:Y:S01]  /*68c0*/  IADD3 R19, R16, R19, RZ ;  /* 0x0000001310137210 */ /* 0x000fe20007ffe0ff */
[----:B------:R-:W-:Y:S06]  /*68d0*/  @P1 BRA `(.L_x_52) ;  /* 0x0000000000041947 */ /* 0x000fec0003800000 */
[----:B------:R-:W-:-:S04]  /*68e0*/  DEPBAR.LE SB0, 0x1 ;  /* 0x000080400000791a */ /* 0x000fc80000000000 */
.L_x_52:
[----:B------:R-:W-:Y:S05]  /*68f0*/  WARPSYNC.ALL ;  /* 0x0000000000007948 */ /* 0x000fea0003800000 */
[----:B------:R-:W-:Y:S01]  /*6900*/  BAR.SYNC.DEFER_BLOCKING 0x1, 0x80 ;  /* 0x0042000000007b1d */ /* 0x000fe20000010000 */
[C---:B------:R-:W-:Y:S01]  /*6910*/  VIADD R0, R19.reuse, 0x10 ;  /* 0x0000001013007836 */ /* 0x040fe20000000000 */
[----:B------:R-:W-:-:S04]  /*6920*/  @P0 IADD3 R0, R19, -0x10, RZ ;  /* 0xfffffff013000810 */ /* 0x000fc80007ffe0ff */
[----:B------:R-:W-:Y:S01]  /*6930*/  BSSY B0, `(.L_x_53) ;  /* 0x000001b000007945 */ /* 0x000fe20003800000 */
[----:B------:R1:W-:Y:S04]  /*6940*/  STS.U16 [R19], R120 ;  /* 0x0000007813007388 */ /* 0x0003e80000000400 */
[----:B------:R1:W-:Y:S04]  /*6950*/  STS.U16 [R19+0x100], R42 ;  /* 0x0001002a13007388 */ /* 0x0003e80000000400 */
[----:B------:R1:W-:Y:S04]  /*6960*/  STS.U16 [R19+0x8], R124 ;  /* 0x0000087c13007388 */ /* 0x0003e80000000400 */
[----:B------:R1:W-:Y:S04]  /*6970*/  STS.U16 [R19+0x108], R2 ;  /* 0x0001080213007388 */ /* 0x0003e80000000400 */
[----:B------:R1:W-:Y:S04]  /*6980*/  STS.U16 [R0], R129 ;  /* 0x0000008100007388 */ /* 0x0003e80000000400 */
[----:B------:R1:W-:Y:S04]  /*6990*/  STS.U16 [R0+0x100], R7 ;  /* 0x0001000700007388 */ /* 0x0003e80000000400 */
[----:B------:R1:W-:Y:S04]  /*69a0*/  STS.U16 [R0+0x8], R133 ;  /* 0x0000088500007388 */ /* 0x0003e80000000400 */
[----:B------:R1:W-:Y:S01]  /*69b0*/  STS.U16 [R0+0x108], R9 ;  /* 0x0001080900007388 */ /* 0x0003e20000000400 */
[----:B------:R-:W-:Y:S01]  /*69c0*/  @!PT LDS RZ, [RZ] ;  /* 0x00000000fffff984 */ /* 0x000fe20000000800 */
[----:B------:R-:W-:Y:S01]  /*69d0*/  @!PT LDS RZ, [RZ] ;  /* 0x00000000fffff984 */ /* 0x000fe20000000800 */
[----:B------:R-:W-:Y:S01]  /*69e0*/  @!PT LDS RZ, [RZ] ;  /* 0x00000000fffff984 */ /* 0x000fe20000000800 */
[----:B------:R-:W-:Y:S01]  /*69f0*/  @!PT LDS RZ, [RZ] ;  /* 0x00000000fffff984 */ /* 0x000fe20000000800 */
[----:B------:R2:W-:Y:S06]  /*6a00*/  MEMBAR.ALL.CTA ;  /* 0x0000000000007992 */ /* 0x0005ec0000008000 */
[----:B--2---:R-:W2:Y:S02]  /*6a10*/  FENCE.VIEW.ASYNC.S ;  /* 0x00000000000073c6 */ /* 0x004ea40000000000 */
[----:B--2---:R-:W-:Y:S06]  /*6a20*/  BAR.SYNC.DEFER_BLOCKING 0x1, 0x80 ;  /* 0x0042000000007b1d */ /* 0x004fec0000010000 */
[----:B-1----:R-:W-:Y:S05]  /*6a30*/  @P1 BRA `(.L_x_54) ;  /* 0x0000000000281947 */ /* 0x002fea0003800000 */
[----:B------:R-:W-:Y:S01]  /*6a40*/  S2UR UR44, SR_CTAID.Z ;  /* 0x00000000002c79c3 */ /* 0x000fe20000002700 */
[----:B------:R-:W-:Y:S01]  /*6a50*/  ULDC.64 UR4, c[0x0][0x198] ;  /* 0x0000660000047ab9 */ /* 0x000fe20000000a00 */
[----:B------:R-:W-:Y:S01]  /*6a60*/  R2UR UR40, R16 ;  /* 0x00000000102872ca */ /* 0x000fe200000e0000 */
[----:B------:R-:W-:Y:S01]  /*6a70*/  UIADD3 UR4, UP0, UR4, 0x670, URZ ;  /* 0x0000067004047890 */ /* 0x000fe2000ff1e03f */
[----:B------:R-:W-:-:S03]  /*6a80*/  UMOV UR41, URZ ;  /* 0x0000003f00297c82 */ /* 0x000fc60008000000 */
[----:B------:R-:W-:Y:S01]  /*6a90*/  UIADD3.X UR5, URZ, UR5, URZ, UP0, !UPT ;  /* 0x000000053f057290 */ /* 0x000fe200087fe43f */
[----:B------:R-:W1:Y:S08]  /*6aa0*/  S2UR UR43, SR_CTAID.Y ;  /* 0x00000000002b79c3 */ /* 0x000e700000002600 */
[----:B-1----:R1:W-:Y:S01]  /*6ab0*/  UTMASTG.4D [UR40], [UR4] ;  /* 0x00000028040073b5 */ /* 0x0023e20008018000 */
[----:B------:R0:W-:Y:S01]  /*6ac0*/  UTMACMDFLUSH ;  /* 0x00000000000079b7 */ /* 0x0001e20000000000 */
[----:B-1----:R-:W-:-:S04]  /*6ad0*/  DEPBAR.LE SB0, 0x1 ;  /* 0x000080400000791a */ /* 0x002fc80000000000 */
.L_x_54:
[----:B------:R-:W-:Y:S05]  /*6ae0*/  BSYNC B0 ;  /* 0x0000000000007941 */ /* 0x000fea0003800000 */
.L_x_53:
[----:B------:R-:W-:Y:S06]  /*6af0*/  BAR.SYNC.DEFER_BLOCKING 0x1, 0x80 ;  /* 0x0042000000007b1d */ /* 0x000fec0000010000 */
[----:B------:R-:W-:Y:S01]  /*6b00*/  BSSY B0, `(.L_x_55) ;  /* 0x000001c000007945 */ /* 0x000fe20003800000 */
[----:B------:R1:W-:Y:S04]  /*6b10*/  STS.U16 [R19+0x800], R104 ;  /* 0x0008006813007388 */ /* 0x0003e80000000400 */
[----:B------:R1:W-:Y:S04]  /*6b20*/  STS.U16 [R19+0x900], R8 ;  /* 0x0009000813007388 */ /* 0x0003e80000000400 */
[----:B------:R1:W-:Y:S04]  /*6b30*/  STS.U16 [R19+0x808], R108 ;  /* 0x0008086c13007388 */ /* 0x0003e80000000400 */
[----:B------:R1:W-:Y:S04]  /*6b40*/  STS.U16 [R19+0x908], R10 ;  /* 0x0009080a13007388 */ /* 0x0003e80000000400 */
[----:B------:R1:W-:Y:S04]  /*6b50*/  STS.U16 [R0+0x800], R113 ;  /* 0x0008007100007388 */ /* 0x0003e80000000400 */
        /* <DEDUP_REMOVED lines=12> */
[----:B------:R-:W-:Y:S01]  /*6c20*/  R2UR UR40, R16 ;  /* 0x00000000102872ca */ /* 0x000fe200000e0000 */
[----:B------:R-:W-:Y:S01]  /*6c30*/  ULDC.64 UR4, c[0x0][0x198] ;  /* 0x0000660000047ab9 */ /* 0x000fe20000000a00 */
[----:B------:R-:W-:Y:S01]  /*6c40*/  UMOV UR41, 0x20 ;  /* 0x0000002000297882 */ /* 0x000fe20000000000 */
[----:B------:R-:W-:-:S04]  /*6c50*/  UIADD3 UR4, UP0, UR4, 0x670, URZ ;  /* 0x0000067004047890 */ /* 0x000fc8000ff1e03f */
[----:B------:R-:W1:Y:S01]  /*6c60*/  S2UR UR43, SR_CTAID.Y ;  /* 0x00000000002b79c3 */ /* 0x000e620000002600 */
[----:B------:R-:W-:-:S05]  /*6c70*/  UIADD3.X UR5, URZ, UR5, URZ, UP0, !UPT ;  /* 0x000000053f057290 */ /* 0x000fca00087fe43f */
[----:B------:R-:W-:-:S09]  /*6c80*/  UIADD3 UR40, UR40, 0x800, URZ ;  /* 0x0000080028287890 */ /* 0x000fd2000fffe03f */
[----:B-1----:R1:W-:Y:S01]  /*6c90*/  UTMASTG.4D [UR40], [UR4] ;  /* 0x00000028040073b5 */ /* 0x0023e20008018000 */
[----:B------:R0:W-:Y:S01]  /*6ca0*/  UTMACMDFLUSH ;  /* 0x00000000000079b7 */ /* 0x0001e20000000000 */
[----:B-1----:R-:W-:-:S04]  /*6cb0*/  DEPBAR.LE SB0, 0x1 ;  /* 0x000080400000791a */ /* 0x002fc80000000000 */
.L_x_56:
[----:B------:R-:W-:Y:S05]  /*6cc0*/  BSYNC B0 ;  /* 0x0000000000007941 */ /* 0x000fea0003800000 */
.L_x_55:
[----:B------:R-:W-:Y:S06]  /*6cd0*/  BAR.SYNC.DEFER_BLOCKING 0x1, 0x80 ;  /* 0x0042000000007b1d */ /* 0x000fec0000010000 */
        /* <DEDUP_REMOVED lines=21> */
[----:B------:R-:W-:Y:S01]  /*6e30*/  UMOV UR9, 0x40 ;  /* 0x0000004000097882 */ /* 0x000fe20000000000 */
[----:B------:R-:W-:Y:S02]  /*6e40*/  UMOV UR10, UR42 ;  /* 0x0000002a000a7c82 */ /* 0x000fe40008000000 */
[----:B------:R-:W-:Y:S01]  /*6e50*/  UIADD3.X UR5, URZ, UR5, URZ, UP0, !UPT ;  /* 0x000000053f057290 */ /* 0x000fe200087fe43f */
[----:B------:R-:W1:Y:S08]  /*6e60*/  S2UR UR11, SR_CTAID.Y ;  /* 0x00000000000b79c3 */ /* 0x000e700000002600 */
[----:B-1----:R1:W-:Y:S01]  /*6e70*/  UTMASTG.4D [UR8], [UR4] ;  /* 0x00000008040073b5 */ /* 0x0023e20008018000 */
[----:B------:R0:W-:Y:S01]  /*6e80*/  UTMACMDFLUSH ;  /* 0x00000000000079b7 */ /* 0x0001e20000000000 */
[----:B-1----:R-:W-:-:S04]  /*6e90*/  DEPBAR.LE SB0, 0x1 ;  /* 0x000080400000791a */ /* 0x002fc80000000000 */
.L_x_58:
[----:B------:R-:W-:Y:S05]  /*6ea0*/  BSYNC B0 ;  /* 0x0000000000007941 */ /* 0x000fea0003800000 */
.L_x_57:
        /* <DEDUP_REMOVED lines=29> */
.L_x_60:
[----:B------:R-:W-:Y:S05]  /*7080*/  BSYNC B0 ;  /* 0x0000000000007941 */ /* 0x000fea0003800000 */
.L_x_59:
        /* <DEDUP_REMOVED lines=26> */
[----:B-1----:R1:W-:Y:S02]  /*7230*/  UTMASTG.4D [UR8], [UR4] ;  /* 0x00000008040073b5 */ /* 0x0023e40008018000 */
[----:B-1----:R0:W-:Y:S02]  /*7240*/  UTMACMDFLUSH ;  /* 0x00000000000079b7 */ /* 0x0021e40000000000 */
.L_x_62:
[----:B------:R-:W-:Y:S05]  /*7250*/  BSYNC B0 ;  /* 0x0000000000007941 */ /* 0x000fea0003800000 */
.L_x_61:
[----:B------:R-:W-:Y:S01]  /*7260*/  UIADD3 UR37, UR37, -0x1, URZ ;  /* 0xffffffff25257890 */ /* 0x000fe2000fffe03f */
[----:B------:R-:W-:-:S04]  /*7270*/  DEPBAR.LE SB0, 0x0 ;  /* 0x000080000000791a */ /* 0x000fc80000000000 */
[----:B------:R-:W-:-:S04]  /*7280*/  USHF.L.U32 UR4, UR37, 0x3, URZ ;  /* 0x0000000325047899 */ /* 0x000fc8000800063f */
[----:B------:R-:W-:-:S04]  /*7290*/  ULOP3.LUT UR4, UR4, 0x8, URZ, 0xe2, !UPT ;  /* 0x0000000804047892 */ /* 0x000fc8000f8ee23f */
[----:B------:R-:W-:-:S06]  /*72a0*/  ULOP3.LUT UR4, UR4, 0x18, URZ, 0x3c, !UPT ;  /* 0x0000001804047892 */ /* 0x000fcc000f8e3c3f */
[----:B------:R-:W-:-:S04]  /*72b0*/  IMAD.U32 R0, RZ, RZ, UR4 ;  /* 0x00000004ff007e24 */ /* 0x000fc8000f8e00ff */
[----:B------:R-:W-:Y:S01]  /*72c0*/  SYNCS.ARRIVE.TRANS64.A1T0 RZ, [R0+UR36+0x11890], RZ ;  /* 0x011890ff00ff79a7 */ /* 0x000fe20008100024 */
[----:B------:R-:W-:Y:S05]  /*72d0*/  EXIT ;  /* 0x000000000000794d */ /* 0x000fea0003800000 */
.L_x_6:
[----:B------:R-:W-:-:S08]  /*72e0*/  UISETP.NE.AND UP0, UPT, UR5, 0x1, UPT ;  /* 0x000000010500788c */ /* 0x000fd0000bf05270 */
[----:B------:R-:W1:-:S00]  /*72f0*/  USETMAXREG.DEALLOC.CTAPOOL 0x18 ;  /* 0x00000018000079c8 */ /* 0x000e4000080e0500 */
[----:B------:R-:W-:-:S13]  /*7300*/  PLOP3.LUT P0, PT, PT, PT, UP0, 0x80, 0x0 ;  /* 0x000000000000781c */ /* 0x000fda0003f0f008 */
[----:B------:R-:W-:Y:S05]  /*7310*/  @P0 EXIT ;  /* 0x000000000000094d */ /* 0x000fea0003800000 */
[----:B------:R-:W2:Y:S01]  /*7320*/  S2UR UR11, SR_CTAID.X ;  /* 0x00000000000b79c3 */ /* 0x000ea20000002500 */
[----:B------:R-:W-:Y:S01]  /*7330*/  ELECT P3, URZ, PT ;  /* 0x00000000003f782f */ /* 0x000fe20003860000 */
[----:B------:R-:W-:Y:S01]  /*7340*/  BSSY B0, `(.L_x_63) ;  /* 0x0000043000007945 */ /* 0x000fe20003800000 */
[----:B-1----:R-:W-:Y:S01]  /*7350*/  MOV R2, RZ ;  /* 0x000000ff00027202 */ /* 0x002fe20000000f00 */
[----:B------:R-:W-:Y:S01]  /*7360*/  IMAD.MOV.U32 R8, RZ, RZ, RZ ;  /* 0x000000ffff087224 */ /* 0x000fe200078e00ff */
[----:B------:R-:W-:-:S03]  /*7370*/  MOV R4, RZ ;  /* 0x000000ff00047202 */ /* 0x000fc60000000f00 */
[----:B------:R-:W1:Y:S08]  /*7380*/  S2UR UR20, SR_CTAID.Y ;  /* 0x00000000001479c3 */ /* 0x000e700000002600 */
[----:B------:R-:W3:Y:S01]  /*7390*/  S2UR UR21, SR_CTAID.Z ;  /* 0x00000000001579c3 */ /* 0x000ee20000002700 */
[----:B--2---:R-:W-:Y:S01]  /*73a0*/  USHF.L.U32 UR11, UR11, 0x7, URZ ;  /* 0x000000070b0b7899 */ /* 0x004fe2000800063f */
[----:B------:R-:W-:Y:S11]  /*73b0*/  @!P3 BRA `(.L_x_64) ;  /* 0x0000000000ecb947 */ /* 0x000ff60003800000 */
[----:B------:R-:W2:Y:S01]  /*73c0*/  S2R R4, SR_CgaCtaId ;  /* 0x0000000000047919 */ /* 0x000ea20000008800 */
[----:B------:R-:W-:Y:S01]  /*73d0*/  MOV R3, 0x400 ;  /* 0x0000040000037802 */ /* 0x000fe20000000f00 */
[----:B------:R-:W-:-:S03]  /*73e0*/  IMAD.MOV.U32 R5, RZ, RZ, 0x1 ;  /* 0x00000001ff057424 */ /* 0x000fc600078e00ff */
[----:B--2---:R-:W-:Y:S02]  /*73f0*/  LEA R4, R4, R3, 0x18 ;  /* 0x0000000304047211 */ /* 0x004fe400078ec0ff */
[----:B------:R-:W-:-:S04]  /*7400*/  SHF.L.U32 R3, R5, 0x1f, RZ ;  /* 0x0000001f05037819 */ /* 0x000fc800000006ff */
[----:B------:R-:W2:Y:S02]  /*7410*/  SYNCS.PHASECHK.TRANS64.TRYWAIT P0, [R4+URZ+0x11860], R3 ;  /* 0x01186003040075a7 */ /* 0x000ea4000800017f */
[----:B--2---:R-:W-:Y:S05]  /*7420*/  @!P0 BRA `(.L_x_65) ;  /* 0x0000001800188947 */ /* 0x004fea0003800000 */
.L_x_101:
[----:B------:R-:W-:Y:S01]  /*7430*/  ULOP3.LUT UR5, UR4, 0x2, URZ, 0xfc, !UPT ;  /* 0x0000000204057892 */ /* 0x000fe2000f8efc3f */
[----:B--2---:R-:W-:-:S03]  /*7440*/  @P2 MOV R3, 0x2800 ;  /* 0x0000280000032802 */ /* 0x004fc60000000f00 */
[----:B------:R-:W-:Y:S01]  /*7450*/  UPRMT UR5, UR5, 0x9910, URZ ;  /* 0x0000991005057896 */ /* 0x000fe2000800003f */
[----:B------:R2:W-:Y:S03]  /*7460*/  @P2 SYNCS.ARRIVE.TRANS64 RZ, [R4+URZ+0x11850], R3 ;  /* 0x0118500304ff29a7 */ /* 0x0005e6000800003f */
[----:B------:R-:W-:-:S06]  /*7470*/  UISETP.NE.AND UP0, UPT, UR5, 0x2, UPT ;  /* 0x000000020500788c */ /* 0x000fcc000bf05270 */
[----:B------:R-:W-:-:S13]  /*7480*/  PLOP3.LUT P0, PT, PT, PT, UP0, 0x80, 0x0 ;  /* 0x000000000000781c */ /* 0x000fda0003f0f008 */
[----:B--2---:R-:W-:Y:S05]  /*7490*/  @P0 BRA `(.L_x_66) ;  /* 0x0000000000040947 */ /* 0x004fea0003800000 */
[----:B-1-3--:R-:W-:Y:S01]  /*74a0*/  BPT.TRAP 0x1 ;  /* 0x000000040000795c */ /* 0x00afe20000300000 */
.L_x_66:
[----:B------:R-:W-:-:S04]  /*74b0*/  LOP3.LUT P0, RZ, R0, 0x1f, RZ, 0xc0, !PT ;  /* 0x0000001f00ff7812 */ /* 0x000fc8000780c0ff */
[----:B------:R-:W-:-:S13]  /*74c0*/  PLOP3.LUT P0, PT, P0, P2, PT, 0x2a, 0x0 ;  /* 0x000000000000781c */ /* 0x000fda0000704572 */
[----:B------:R-:W-:Y:S05]  /*74d0*/  @P0 BRA `(.L_x_67) ;  /* 0x0000000000040947 */ /* 0x000fea0003800000 */
[----:B-1-3--:R-:W-:Y:S01]  /*74e0*/  BPT.TRAP 0x1 ;  /* 0x000000040000795c */ /* 0x00afe20000300000 */
.L_x_67:
[----:B------:R-:W-:Y:S01]  /*74f0*/  R2UR UR8, R4 ;  /* 0x00000000040872ca */ /* 0x000fe200000e0000 */
[----:B------:R-:W-:Y:S01]  /*7500*/  ULDC.64 UR6, c[0x0][0x198] ;  /* 0x0000660000067ab9 */ /* 0x000fe20000000a00 */
[----:B------:R-:W-:Y:S01]  /*7510*/  UMOV UR14, 0x0 ;  /* 0x00000000000e7882 */ /* 0x000fe20000000000 */
[----:B------:R-:W-:Y:S01]  /*7520*/  UIADD3 UR6, UP0, UR6, 0xf0, URZ ;  /* 0x000000f006067890 */ /* 0x000fe2000ff1e03f */
[----:B------:R-:W-:Y:S01]  /*7530*/  IMAD.MOV.U32 R8, RZ, RZ, 0x40 ;  /* 0x00000040ff087424 */ /* 0x000fe200078e00ff */
[----:B------:R-:W-:Y:S01]  /*7540*/  UMOV UR15, 0x10000000 ;  /* 0x10000000000f7882 */ /* 0x000fe20000000000 */
[----:B------:R-:W-:Y:S01]  /*7550*/  UMOV UR10, URZ ;  /* 0x0000003f000a7c82 */ /* 0x000fe20008000000 */
[----:B------:R-:W-:Y:S01]  /*7560*/  UIADD3.X UR7, URZ, UR7, URZ, UP0, !UPT ;  /* 0x000000073f077290 */ /* 0x000fe200087fe43f */
[----:B------:R-:W-:Y:S01]  /*7570*/  MOV R4, 0x1 ;  /* 0x0000000100047802 */ /* 0x000fe20000000f00 */
[----:B-1----:R-:W-:Y:S01]  /*7580*/  UMOV UR12, UR20 ;  /* 0x00000014000c7c82 */ /* 0x002fe20008000000 */
[----:B---3--:R-:W-:Y:S01]  /*7590*/  UMOV UR13, UR21 ;  /* 0x00000015000d7c82 */ /* 0x008fe20008000000 */
[----:B------:R-:W-:Y:S01]  /*75a0*/  UMOV UR42, 0x20 ;  /* 0x00000020002a7882 */ /* 0x000fe20000000000 */
[----:B------:R-:W-:Y:S01]  /*75b0*/  UMOV UR43, UR11 ;  /* 0x0000000b002b7c82 */ /* 0x000fe20008000000 */
[----:B------:R-:W-:-:S02]  /*75c0*/  UIADD3 UR9, UR8, 0x11850, URZ ;  /* 0x0001185008097890 */ /* 0x000fc4000fffe03f */
[----:B------:R-:W-:Y:S02]  /*75d0*/  UIADD3 UR40, UR8, 0x800, URZ ;  /* 0x0000080008287890 */ /* 0x000fe4000fffe03f */
[----:B------:R-:W-:Y:S02]  /*75e0*/  UIADD3 UR32, UR8, 0x1000, URZ ;  /* 0x0000100008207890 */ /* 0x000fe4000fffe03f */
[----:B------:R-:W-:Y:S02]  /*75f0*/  UIADD3 UR24, UR8, 0x1800, URZ ;  /* 0x0000180008187890 */ /* 0x000fe4000fffe03f */
[----:B------:R-:W-:Y:S02]  /*7600*/  UIADD3 UR16, UR8, 0x2000, URZ ;  /* 0x0000200008107890 */ /* 0x000fe4000fffe03f */
[----:B------:R2:W-:Y:S01]  /*7610*/  UTMALDG.4D [UR8], [UR6], desc[UR14] ;  /* 0x00000e08060075b4 */ /* 0x0005e20008019000 */
[----:B------:R-:W-:Y:S01]  /*7620*/  UMOV UR44, UR20 ;  /* 0x00000014002c7c82 */ /* 0x000fe20008000000 */
[----:B------:R-:W-:Y:S01]  /*7630*/  UMOV UR45, UR21 ;  /* 0x00000015002d7c82 */ /* 0x000fe20008000000 */
[----:B------:R-:W-:Y:S01]  /*7640*/  UMOV UR41, UR9 ;  /* 0x0000000900297c82 */ /* 0x000fe20008000000 */
[----:B------:R-:W-:Y:S01]  /*7650*/  UMOV UR34, 0x40 ;  /* 0x0000004000227882 */ /* 0x000fe20000000000 */
[----:B------:R-:W-:Y:S01]  /*7660*/  UMOV UR35, UR11 ;  /* 0x0000000b00237c82 */ /* 0x000fe20008000000 */
[----:B------:R-:W-:Y:S01]  /*7670*/  UMOV UR36, UR20 ;  /* 0x0000001400247c82 */ /* 0x000fe20008000000 */
[----:B------:R-:W-:Y:S01]  /*7680*/  UMOV UR37, UR21 ;  /* 0x0000001500257c82 */ /* 0x000fe20008000000 */
[----:B------:R-:W-:Y:S01]  /*7690*/  UMOV UR33, UR9 ;  /* 0x0000000900217c82 */ /* 0x000fe20008000000 */
[----:B------:R-:W-:Y:S01]  /*76a0*/  UMOV UR26, 0x60 ;  /* 0x00000060001a7882 */ /* 0x000fe20000000000 */
[----:B------:R-:W-:Y:S01]  /*76b0*/  UMOV UR27, UR11 ;  /* 0x0000000b001b7c82 */ /* 0x000fe20008000000 */
[----:B------:R-:W-:Y:S01]  /*76c0*/  UMOV UR28, UR20 ;  /* 0x00000014001c7c82 */ /* 0x000fe20008000000 */
[----:B------:R2:W-:Y:S01]  /*76d0*/  UTMALDG.4D [UR40], [UR6], desc[UR14] ;  /* 0x00000e28060075b4 */ /* 0x0005e20008019000 */
[----:B------:R-:W-:Y:S01]  /*76e0*/  UMOV UR29, UR21 ;  /* 0x00000015001d7c82 */ /* 0x000fe20008000000 */
[----:B------:R-:W-:Y:S01]  /*76f0*/  UMOV UR25, UR9 ;  /* 0x0000000900197c82 */ /* 0x000fe20008000000 */
[----:B------:R-:W-:Y:S01]  /*7700*/  UMOV UR18, 0x80 ;  /* 0x0000008000127882 */ /* 0x000fe20000000000 */
[----:B------:R-:W-:Y:S01]  /*7710*/  UMOV UR19, UR11 ;  /* 0x0000000b00137c82 */ /* 0x000fe20008000000 */
[----:B------:R-:W-:Y:S01]  /*7720*/  UMOV UR17, UR9 ;  /* 0x0000000900117c82 */ /* 0x000fe20008000000 */
[----:B------:R2:W-:Y:S01]  /*7730*/  UTMALDG.4D [UR32], [UR6], desc[UR14] ;  /* 0x00000e20060075b4 */ /* 0x0005e20008019000 */
[----:B------:R2:W-:Y:S01]  /*7740*/  UTMALDG.4D [UR24], [UR6], desc[UR14] ;  /* 0x00000e18060075b4 */ /* 0x0005e20008019000 */
[----:B------:R2:W-:Y:S02]  /*7750*/  UTMALDG.4D [UR16], [UR6], desc[UR14] ;  /* 0x00000e10060075b4 */ /* 0x0005e40008019000 */
[----:B--2---:R-:W-:Y:S01]  /*7760*/  NOP ;  /* 0x0000000000007918 */ /* 0x004fe20000000000 */
.L_x_64:
[----:B-1-3--:R-:W-:Y:S05]  /*7770*/  BSYNC B0 ;  /* 0x0000000000007941 */ /* 0x00afea0003800000 */
.L_x_63:
[----:B------:R-:W1:Y:S01]  /*7780*/  LDC R3, c[0x0][0x28c] ;  /* 0x0000a300ff037b82 */ /* 0x000e620000000800 */
[----:B------:R-:W-:Y:S01]  /*7790*/  BSSY B0, `(.L_x_68) ;  /* 0x000003f000007945 */ /* 0x000fe20003800000 */
[----:B-1----:R-:W-:-:S13]  /*77a0*/  ISETP.GT.AND P4, PT, R3, RZ, P3 ;  /* 0x000000ff0300720c */ /* 0x002fda0001f84270 */
[----:B------:R-:W-:Y:S05]  /*77b0*/  @!P4 BRA `(.L_x_69) ;  /* 0x0000000000f0c947 */ /* 0x000fea0003800000 */
[----:B------:R-:W1:Y:S01]  /*77c0*/  S2R R5, SR_CgaCtaId ;  /* 0x0000000000057919 */ /* 0x000e620000008800 */
[----:B------:R-:W-:-:S04]  /*77d0*/  MOV R2, 0x400 ;  /* 0x0000040000027802 */ /* 0x000fc80000000f00 */
[----:B-1----:R-:W-:Y:S01]  /*77e0*/  LEA R2, R5, R2, 0x18 ;  /* 0x0000000205027211 */ /* 0x002fe200078ec0ff */
[----:B------:R-:W-:-:S05]  /*77f0*/  IMAD.MOV.U32 R5, RZ, RZ, 0x1 ;  /* 0x00000001ff057424 */ /* 0x000fca00078e00ff */
[----:B------:R-:W-:-:S04]  /*7800*/  SHF.L.U32 R5, R5, 0x1f, RZ ;  /* 0x0000001f05057819 */ /* 0x000fc800000006ff */
[----:B------:R-:W1:Y:S02]  /*7810*/  SYNCS.PHASECHK.TRANS64.TRYWAIT P0, [R2+URZ+0x11828], R5 ;  /* 0x01182805020075a7 */ /* 0x000e64000800017f */
[----:B-1----:R-:W-:Y:S05]  /*7820*/  @!P0 BRA `(.L_x_70) ;  /* 0x00000014002c8947 */ /* 0x002fea0003800000 */
.L_x_102:
[----:B------:R-:W-:Y:S01]  /*7830*/  ULOP3.LUT UR5, UR4, 0x2, URZ, 0xfc, !UPT ;  /* 0x0000000204057892 */ /* 0x000fe2000f8efc3f */
[----:B-1----:R-:W-:-:S03]  /*7840*/  @P2 MOV R5, 0x2800 ;  /* 0x0000280000052802 */ /* 0x002fc60000000f00 */
[----:B------:R-:W-:Y:S01]  /*7850*/  UPRMT UR5, UR5, 0x9910, URZ ;  /* 0x0000991005057896 */ /* 0x000fe2000800003f */
[----:B------:R1:W-:Y:S03]  /*7860*/  @P2 SYNCS.ARRIVE.TRANS64 RZ, [R2+URZ+0x11800], R5 ;  /* 0x0118000502ff29a7 */ /* 0x0003e6000800003f */
[----:B------:R-:W-:-:S06]  /*7870*/  UISETP.NE.AND UP0, UPT, UR5, 0x2, UPT ;  /* 0x000000020500788c */ /* 0x000fcc000bf05270 */
[----:B------:R-:W-:-:S13]  /*7880*/  PLOP3.LUT P0, PT, PT, PT, UP0, 0x80, 0x0 ;  /* 0x000000000000781c */ /* 0x000fda0003f0f008 */
[----:B-1----:R-:W-:Y:S05]  /*7890*/  @P0 BRA `(.L_x_71) ;  /* 0x0000000000040947 */ /* 0x002fea0003800000 */
[----:B------:R-:W-:Y:S01]  /*78a0*/  BPT.TRAP 0x1 ;  /* 0x000000040000795c */ /* 0x000fe20000300000 */
.L_x_71:
[----:B------:R-:W-:-:S04]  /*78b0*/  LOP3.LUT P0, RZ, R0, 0x1f, RZ, 0xc0, !PT ;  /* 0x0000001f00ff7812 */ /* 0x000fc8000780c0ff */
[----:B------:R-:W-:-:S13]  /*78c0*/  PLOP3.LUT P0, PT, P0, P2, PT, 0x2a, 0x0 ;  /* 0x000000000000781c */ /* 0x000fda0000704572 */
[----:B------:R-:W-:Y:S05]  /*78d0*/  @P0 BRA `(.L_x_72) ;  /* 0x0000000000040947 */ /* 0x000fea0003800000 */
[----:B------:R-:W-:Y:S01]  /*78e0*/  BPT.TRAP 0x1 ;  /* 0x000000040000795c */ /* 0x000fe20000300000 */
.L_x_72:
[----:B------:R-:W-:Y:S01]  /*78f0*/  R2UR UR24, R2 ;  /* 0x00000000021872ca */ /* 0x000fe200000e0000 */
[----:B------:R-:W-:Y:S01]  /*7900*/  ULDC.64 UR6, c[0x0][0x198] ;  /* 0x0000660000067ab9 */ /* 0x000fe20000000a00 */
[----:B------:R-:W-:Y:S01]  /*7910*/  UMOV UR19, URZ ;  /* 0x0000003f00137c82 */ /* 0x000fe20008000000 */
[----:B------:R-:W-:Y:S01]  /*7920*/  UIADD3 UR6, UP0, UR6, 0x1f0, URZ ;  /* 0x000001f006067890 */ /* 0x000fe2000ff1e03f */
[----:B------:R-:W-:Y:S01]  /*7930*/  IMAD.MOV.U32 R2, RZ, RZ, 0x1 ;  /* 0x00000001ff027424 */ /* 0x000fe200078e00ff */
[----:B------:R-:W-:Y:S01]  /*7940*/  UMOV UR8, 0x0 ;  /* 0x0000000000087882 */ /* 0x000fe20000000000 */
[----:B------:R-:W-:Y:S01]  /*7950*/  UMOV UR9, 0x10000000 ;  /* 0x1000000000097882 */ /* 0x000fe20000000000 */
[----:B------:R-:W-:Y:S01]  /*7960*/  UIADD3.X UR7, URZ, UR7, URZ, UP0, !UPT ;  /* 0x000000073f077290 */ /* 0x000fe200087fe43f */
[----:B------:R-:W-:Y:S01]  /*7970*/  UMOV UR18, URZ ;  /* 0x0000003f00127c82 */ /* 0x000fe20008000000 */
[----:B------:R-:W-:Y:S01]  /*7980*/  UMOV UR50, 0x20 ;  /* 0x0000002000327882 */ /* 0x000fe20000000000 */
[----:B------:R-:W-:Y:S01]  /*7990*/  UMOV UR52, UR20 ;  /* 0x0000001400347c82 */ /* 0x000fe20008000000 */
[----:B------:R-:W-:-:S02]  /*79a0*/  UMOV UR53, UR21 ;  /* 0x0000001500357c82 */ /* 0x000fc40008000000 */
[----:B------:R-:W-:Y:S02]  /*79b0*/  UIADD3 UR16, UR24, 0x5000, URZ ;  /* 0x0000500018107890 */ /* 0x000fe4000fffe03f */
[----:B------:R-:W-:Y:S02]  /*79c0*/  UIADD3 UR17, UR24, 0x11800, URZ ;  /* 0x0001180018117890 */ /* 0x000fe4000fffe03f */
[----:B------:R-:W-:Y:S02]  /*79d0*/  UIADD3 UR48, UR24, 0x5800, URZ ;  /* 0x0000580018307890 */ /* 0x000fe4000fffe03f */
[----:B------:R-:W-:Y:S02]  /*79e0*/  UIADD3 UR40, UR24, 0x6000, URZ ;  /* 0x0000600018287890 */ /* 0x000fe4000fffe03f */
[----:B------:R-:W-:Y:S02]  /*79f0*/  UIADD3 UR32, UR24, 0x6800, URZ ;  /* 0x0000680018207890 */ /* 0x000fe4000fffe03f */
[----:B------:R-:W-:Y:S01]  /*7a00*/  UIADD3 UR24, UR24, 0x7000, URZ ;  /* 0x0000700018187890 */ /* 0x000fe2000fffe03f */
[----:B------:R1:W-:Y:S01]  /*7a10*/  UTMALDG.4D [UR16], [UR6], desc[UR8] ;  /* 0x00000810060075b4 */ /* 0x0003e20008019000 */
        /* <DEDUP_REMOVED lines=18> */
[----:B------:R1:W-:Y:S01]  /*7b40*/  UTMALDG.4D [UR40], [UR6], desc[UR8] ;  /* 0x00000828060075b4 */ /* 0x0003e20008019000 */
[----:B------:R1:W-:Y:S01]  /*7b50*/  UTMALDG.4D [UR32], [UR6], desc[UR8] ;  /* 0x00000820060075b4 */ /* 0x0003e20008019000 */
[----:B------:R1:W-:Y:S02]  /*7b60*/  UTMALDG.4D [UR24], [UR6], desc[UR8] ;  /* 0x00000818060075b4 */ /* 0x0003e40008019000 */
[----:B-1----:R-:W-:Y:S01]  /*7b70*/  NOP ;  /* 0x0000000000007918 */ /* 0x002fe20000000000 */
.L_x_69:
[----:B------:R-:W-:Y:S05]  /*7b80*/  BSYNC B0 ;  /* 0x0000000000007941 */ /* 0x000fea0003800000 */
.L_x_68:
[----:B------:R-:W-:Y:S04]  /*7b90*/  BSSY B0, `(.L_x_73) ;  /* 0x0000041000007945 */ /* 0x000fe80003800000 */
[----:B------:R-:W-:Y:S05]  /*7ba0*/  @!P3 BRA `(.L_x_74) ;  /* 0x0000000000fcb947 */ /* 0x000fea0003800000 */
[----:B------:R-:W1:Y:S01]  /*7bb0*/  S2R R6, SR_CgaCtaId ;  /* 0x0000000000067919 */ /* 0x000e620000008800 */
[----:B------:R-:W-:-:S04]  /*7bc0*/  MOV R5, 0x400 ;  /* 0x0000040000057802 */ /* 0x000fc80000000f00 */
[----:B-1----:R-:W-:Y:S02]  /*7bd0*/  LEA R7, R6, R5, 0x18 ;  /* 0x0000000506077211 */ /* 0x002fe400078ec0ff */
[----:B------:R-:W-:-:S03]  /*7be0*/  MOV R6, 0x1 ;  /* 0x0000000100067802 */ /* 0x000fc60000000f00 */
[----:B------:R-:W-:Y:S01]  /*7bf0*/  IMAD R5, R4, 0x8, R7 ;  /* 0x0000000804057824 */ /* 0x000fe200078e0207 */
[----:B------:R-:W-:-:S04]  /*7c00*/  SHF.L.U32 R6, R6, 0x1f, RZ ;  /* 0x0000001f06067819 */ /* 0x000fc800000006ff */
[----:B------:R-:W1:Y:S02]  /*7c10*/  SYNCS.PHASECHK.TRANS64.TRYWAIT P0, [R5+URZ+0x11860], R6 ;  /* 0x01186006050075a7 */ /* 0x000e64000800017f */
[----:B-1----:R-:W-:Y:S05]  /*7c20*/  @!P0 BRA `(.L_x_75) ;  /* 0x0000001000408947 */ /* 0x002fea0003800000 */
.L_x_103:
        /* <DEDUP_REMOVED lines=8> */
.L_x_76:
[----:B------:R-:W-:-:S04]  /*7cb0*/  LOP3.LUT P0, RZ, R0, 0x1f, RZ, 0xc0, !PT ;  /* 0x0000001f00ff7812 */ /* 0x000fc8000780c0ff */
[----:B------:R-:W-:-:S13]  /*7cc0*/  PLOP3.LUT P0, PT, P0, P2, PT, 0x2a, 0x0 ;  /* 0x000000000000781c */ /* 0x000fda0000704572 */
[----:B------:R-:W-:Y:S05]  /*7cd0*/  @P0 BRA `(.L_x_77) ;  /* 0x0000000000040947 */ /* 0x000fea0003800000 */
[----:B------:R-:W-:Y:S01]  /*7ce0*/  BPT.TRAP 0x1 ;  /* 0x000000040000795c */ /* 0x000fe20000300000 */
.L_x_77:
[----:B------:R-:W-:Y:S01]  /*7cf0*/  R2UR UR48, R4 ;  /* 0x00000000043072ca */ /* 0x000fe200000e0000 */
[----:B------:R-:W-:Y:S01]  /*7d00*/  ULDC.64 UR6, c[0x0][0x198] ;  /* 0x0000660000067ab9 */ /* 0x000fe20000000a00 */
[----:B------:R-:W-:Y:S01]  /*7d10*/  R2UR UR5, R7 ;  /* 0x00000000070572ca */ /* 0x000fe200000e0000 */
[----:B------:R-:W-:Y:S01]  /*7d20*/  UIADD3 UR6, UP0, UR6, 0xf0, URZ ;  /* 0x000000f006067890 */ /* 0x000fe2000ff1e03f */
[----:B------:R-:W-:Y:S01]  /*7d30*/  R2UR UR51, R8 ;  /* 0x00000000083372ca */ /* 0x000fe200000e0000 */
[----:B------:R-:W-:Y:S01]  /*7d40*/  UMOV UR8, 0x0 ;  /* 0x0000000000087882 */ /* 0x000fe20000000000 */
[----:B------:R-:W-:Y:S01]  /*7d50*/  R2UR UR49, R5 ;  /* 0x00000000053172ca */ /* 0x000fe200000e0000 */
[----:B------:R-:W-:Y:S01]  /*7d60*/  UIADD3.X UR7, URZ, UR7, URZ, UP0, !UPT ;  /* 0x000000073f077290 */ /* 0x000fe200087fe43f */
[----:B------:R-:W-:Y:S01]  /*7d70*/  UMOV UR9, 0x10000000 ;  /* 0x1000000000097882 */ /* 0x000fe20000000000 */
[----:B------:R-:W-:Y:S01]  /*7d80*/  UMOV UR50, URZ ;  /* 0x0000003f00327c82 */ /* 0x000fe20008000000 */
[----:B------:R-:W-:Y:S01]  /*7d90*/  UMOV UR52, UR20 ;  /* 0x0000001400347c82 */ /* 0x000fe20008000000 */
[----:B------:R-:W-:Y:S01]  /*7da0*/  UMOV UR53, UR21 ;  /* 0x0000001500357c82 */ /* 0x000fe20008000000 */
[----:B------:R-:W-:Y:S01]  /*7db0*/  UMOV UR42, 0x20 ;  /* 0x00000020002a7882 */ /* 0x000fe20000000000 */
[----:B------:R-:W-:-:S02]  /*7dc0*/  UMOV UR44, UR20 ;  /* 0x00000014002c7c82 */ /* 0x000fc40008000000 */
[----:B------:R-:W-:Y:S02]  /*7dd0*/  UIMAD UR48, UR48, 0x2800, UR5 ;  /* 0x00002800303078a4 */ /* 0x000fe4000f8e0205 */
[----:B------:R-:W-:Y:S02]  /*7de0*/  UIADD3 UR51, UR11, UR51, URZ ;  /* 0x000000330b337290 */ /* 0x000fe4000fffe03f */
[----:B------:R-:W-:Y:S02]  /*7df0*/  UIADD3 UR49, UR49, 0x11850, URZ ;  /* 0x0001185031317890 */ /* 0x000fe4000fffe03f */
[----:B------:R-:W-:Y:S02]  /*7e00*/  UIADD3 UR40, UR48, 0x800, URZ ;  /* 0x0000080030287890 */ /* 0x000fe4000fffe03f */
[----:B------:R-:W-:Y:S02]  /*7e10*/  UIADD3 UR32, UR48, 0x1000, URZ ;  /* 0x0000100030207890 */ /* 0x000fe4000fffe03f */
[----:B------:R-:W-:-:S02]  /*7e20*/  UIADD3 UR24, UR48, 0x1800, URZ ;  /* 0x0000180030187890 */ /* 0x000fc4000fffe03f */
        /* <DEDUP_REMOVED lines=22> */
[----:B-1----:R-:W-:Y:S01]  /*7f90*/  NOP ;  /* 0x0000000000007918 */ /* 0x002fe20000000000 */
.L_x_74:
[----:B------:R-:W-:Y:S05]  /*7fa0*/  BSYNC B0 ;  /* 0x0000000000007941 */ /* 0x000fea0003800000 */
.L_x_73:
[----:B------:R-:W-:Y:S01]  /*7fb0*/  BSSY B0, `(.L_x_78) ;  /* 0x0000027000007945 */ /* 0x000fe20003800000 */
[----:B------:R-:W-:-:S03]  /*7fc0*/  IMAD.MOV.U32 R8, RZ, RZ, RZ ;  /* 0x000000ffff087224 */ /* 0x000fc600078e00ff */
[----:B------:R-:W-:Y:S05]  /*7fd0*/  @!P4 BRA `(.L_x_79) ;  /* 0x000000000090c947 */ /* 0x000fea0003800000 */
[----:B------:R-:W1:Y:S01]  /*7fe0*/  S2R R5, SR_CgaCtaId ;  /* 0x0000000000057919 */ /* 0x000e620000008800 */
[----:B------:R-:W-:Y:S02]  /*7ff0*/  MOV R4, 0x400 ;  /* 0x0000040000047802 */ /* 0x000fe40000000f00 */
[----:B------:R-:W-:-:S04]  /*8000*/  MOV R7, 0x1 ;  /* 0x0000000100077802 */ /* 0x000fc80000000f00 */
[----:B------:R-:W-:Y:S02]  /*8010*/  SHF.L.U32 R7, R7, 0x1f, RZ ;  /* 0x0000001f07077819 */ /* 0x000fe400000006ff */
[----:B-1----:R-:W-:-:S05]  /*8020*/  LEA R5, R5, R4, 0x18 ;  /* 0x0000000405057211 */ /* 0x002fca00078ec0ff */
[----:B------:R-:W-:-:S04]  /*8030*/  IMAD R4, R2, 0x8, R5 ;  /* 0x0000000802047824 */ /* 0x000fc800078e0205 */
[----:B------:R-:W1:Y:S02]  /*8040*/  SYNCS.PHASECHK.TRANS64.TRYWAIT P0, [R4+URZ+0x11828], R7 ;  /* 0x01182807040075a7 */ /* 0x000e64000800017f */
[----:B-1----:R-:W-:Y:S05]  /*8050*/  @!P0 BRA `(.L_x_80) ;  /* 0x0000000c00488947 */ /* 0x002fea0003800000 */
.L_x_104:
        /* <DEDUP_REMOVED lines=8> */
.L_x_81:
[----:B------:R-:W-:-:S04]  /*80e0*/  LOP3.LUT P0, RZ, R0, 0x1f, RZ, 0xc0, !PT ;  /* 0x0000001f00ff7812 */ /* 0x000fc8000780c0ff */
[----:B------:R-:W-:-:S13]  /*80f0*/  PLOP3.LUT P0, PT, P0, P2, PT, 0x2a, 0x0 ;  /* 0x000000000000781c */ /* 0x000fda0000704572 */
[----:B------:R-:W-:Y:S05]  /*8100*/  @P0 BRA `(.L_x_82) ;  /* 0x0000000000040947 */ /* 0x000fea0003800000 */
[----:B------:R-:W-:Y:S01]  /*8110*/  BPT.TRAP 0x1 ;  /* 0x000000040000795c */ /* 0x000fe20000300000 */
.L_x_82:
[----:B------:R-:W-:Y:S01]  /*8120*/  IMAD R5, R2, 0x2800, R5 ;  /* 0x0000280002057824 */ /* 0x000fe200078e0205 */
[----:B------:R-:W-:Y:S01]  /*8130*/  R2UR UR17, R4 ;  /* 0x00000000041172ca */ /* 0x000fe200000e0000 */
[----:B------:R-:W-:Y:S01]  /*8140*/  ULDC.64 UR6, c[0x0][0x198] ;  /* 0x0000660000067ab9 */ /* 0x000fe20000000a00 */
[----:B------:R-:W-:Y:S01]  /*8150*/  UMOV UR8, 0x0 ;  /* 0x0000000000087882 */ /* 0x000fe20000000000 */
[----:B------:R-:W-:Y:S01]  /*8160*/  UIADD3 UR6, UP0, UR6, 0x2f0, URZ ;  /* 0x000002f006067890 */ /* 0x000fe2000ff1e03f */
[----:B------:R-:W-:Y:S01]  /*8170*/  R2UR UR16, R5 ;  /* 0x00000000051072ca */ /* 0x000fe200000e0000 */
[----:B------:R-:W-:Y:S01]  /*8180*/  UMOV UR9, 0x10000000 ;  /* 0x1000000000097882 */ /* 0x000fe20000000000 */
[----:B------:R-:W-:Y:S01]  /*8190*/  UMOV UR18, URZ ;  /* 0x0000003f00127c82 */ /* 0x000fe20008000000 */
[----:B------:R-:W-:Y:S01]  /*81a0*/  UIADD3.X UR7, URZ, UR7, URZ, UP0, !UPT ;  /* 0x000000073f077290 */ /* 0x000fe200087fe43f */
[----:B------:R-:W-:Y:S01]  /*81b0*/  VIADD R2, R2, 0x1 ;  /* 0x0000000102027836 */ /* 0x000fe20000000000 */
[----:B------:R-:W-:Y:S01]  /*81c0*/  UMOV UR19, URZ ;  /* 0x0000003f00137c82 */ /* 0x000fe20008000000 */
[----:B------:R-:W-:-:S03]  /*81d0*/  MOV R8, 0x1 ;  /* 0x0000000100087802 */ /* 0x000fc60000000f00 */
[----:B------:R-:W-:-:S04]  /*81e0*/  UIADD3 UR17, UR17, 0x11800, URZ ;  /* 0x0001180011117890 */ /* 0x000fc8000fffe03f */
[----:B------:R-:W-:-:S09]  /*81f0*/  UIADD3 UR16, UR16, 0x5000, URZ ;  /* 0x0000500010107890 */ /* 0x000fd2000fffe03f */
[----:B------:R1:W-:Y:S02]  /*8200*/  UTMALDG.4D [UR16], [UR6], desc[UR8] ;  /* 0x00000810060075b4 */ /* 0x0003e40008019000 */
[----:B-1----:R-:W-:Y:S01]  /*8210*/  NOP ;  /* 0x0000000000007918 */ /* 0x002fe20000000000 */
.L_x_79:
[----:B------:R-:W-:Y:S05]  /*8220*/  BSYNC B0 ;  /* 0x0000000000007941 */ /* 0x000fea0003800000 */
.L_x_78:
[----:B------:R-:W-:-:S13]  /*8230*/  ISETP.GE.AND P0, PT, R3, 0x41, PT ;  /* 0x000000410300780c */ /* 0x000fda0003f06270 */
[----:B------:R-:W-:Y:S05]  /*8240*/  @!P0 EXIT ;  /* 0x000000000000894d */ /* 0x000fea0003800000 */
[----:B------:R-:W-:Y:S01]  /*8250*/  VIADD R3, R3, 0x3f ;  /* 0x0000003f03037836 */ /* 0x000fe20000000000 */
[----:B------:R-:W-:Y:S01]  /*8260*/  LOP3.LUT P0, RZ, R0, 0x1f, RZ, 0xc0, !PT ;  /* 0x0000001f00ff7812 */ /* 0x000fe2000780c0ff */
[----:B------:R-:W-:Y:S03]  /*8270*/  BSSY B0, `(.L_x_83) ;  /* 0x0000076000007945 */ /* 0x000fe60003800000 */
[----:B------:R-:W-:Y:S02]  /*8280*/  SHF.R.S32.HI R0, RZ, 0x1f, R3 ;  /* 0x0000001fff007819 */ /* 0x000fe40000011403 */
[----:B------:R-:W-:Y:S02]  /*8290*/  PLOP3.LUT P0, PT, P0, P2, PT, 0x2a, 0x0 ;  /* 0x000000000000781c */ /* 0x000fe40000704572 */
[----:B------:R-:W-:Y:S02]  /*82a0*/  LEA.HI R0, R0, R3, RZ, 0x6 ;  /* 0x0000000300007211 */ /* 0x000fe400078f30ff */
[----:B------:R-:W-:-:S02]  /*82b0*/  MOV R3, UR4 ;  /* 0x0000000400037c02 */ /* 0x000fc40008000f00 */
[----:B------:R-:W-:Y:S02]  /*82c0*/  SHF.R.S32.HI R4, RZ, 0x6, R0 ;  /* 0x00000006ff047819 */ /* 0x000fe40000011400 */
[----:B------:R-:W-:Y:S02]  /*82d0*/  LOP3.LUT R0, R3, 0x2, RZ, 0xfc, !PT ;  /* 0x0000000203007812 */ /* 0x000fe400078efcff */
[----:B------:R-:W-:Y:S01]  /*82e0*/  MOV R3, 0x1 ;  /* 0x0000000100037802 */ /* 0x000fe20000000f00 */
[----:B------:R-:W-:-:S07]  /*82f0*/  IMAD.SHL.U32 R4, R4, 0x2, RZ ;  /* 0x0000000204047824 */ /* 0x000fce00078e00ff */
.L_x_94:
[----:B------:R-:W-:Y:S04]  /*8300*/  BSSY B1, `(.L_x_84) ;  /* 0x0000041000017945 */ /* 0x000fe80003800000 */
[----:B------:R-:W-:Y:S05]  /*8310*/  @!P3 BRA `(.L_x_85) ;  /* 0x0000000000fcb947 */ /* 0x000fea0003800000 */
[----:B------:R-:W1:Y:S01]  /*8320*/  S2R R6, SR_CgaCtaId ;  /* 0x0000000000067919 */ /* 0x000e620000008800 */
[----:B------:R-:W-:-:S04]  /*8330*/  MOV R5, 0x400 ;  /* 0x0000040000057802 */ /* 0x000fc80000000f00 */
[----:B-1----:R-:W-:Y:S02]  /*8340*/  LEA R7, R6, R5, 0x18 ;  /* 0x0000000506077211 */ /* 0x002fe400078ec0ff */
[----:B------:R-:W-:-:S03]  /*8350*/  SHF.L.U32 R5, R3, 0x1f, RZ ;  /* 0x0000001f03057819 */ /* 0x000fc600000006ff */
[----:B------:R-:W-:-:S04]  /*8360*/  IMAD R6, R2, 0x8, R7 ;  /* 0x0000000802067824 */ /* 0x000fc800078e0207 */
[----:B------:R-:W1:Y:S02]  /*8370*/  SYNCS.PHASECHK.TRANS64.TRYWAIT P4, [R6+URZ+0x11828], R5 ;  /* 0x01182805060075a7 */ /* 0x000e64000808017f */
[----:B-1----:R-:W-:Y:S05]  /*8380*/  @!P4 BRA `(.L_x_86) ;  /* 0x000000080090c947 */ /* 0x002fea0003800000 */
.L_x_105:
[----:B-1----:R-:W-:-:S04]  /*8390*/  @P2 MOV R5, 0x2800 ;  /* 0x0000280000052802 */ /* 0x002fc80000000f00 */
[----:B------:R1:W-:Y:S02]  /*83a0*/  @P2 SYNCS.ARRIVE.TRANS64 RZ, [R6+URZ+0x11800], R5 ;  /* 0x0118000506ff29a7 */ /* 0x0003e4000800003f */
[----:B-1----:R-:W-:-:S04]  /*83b0*/  PRMT R5, R0, 0x9910, RZ ;  /* 0x0000991000057816 */ /* 0x002fc800000000ff */
[----:B------:R-:W-:-:S13]  /*83c0*/  ISETP.NE.AND P4, PT, R5, 0x2, PT ;  /* 0x000000020500780c */ /* 0x000fda0003f85270 */
[----:B------:R-:W-:Y:S05]  /*83d0*/  @P4 BRA `(.L_x_87) ;  /* 0x0000000000044947 */ /* 0x000fea0003800000 */
[----:B------:R-:W-:Y:S01]  /*83e0*/  BPT.TRAP 0x1 ;  /* 0x000000040000795c */ /* 0x000fe20000300000 */
.L_x_87:
[----:B------:R-:W-:Y:S05]  /*83f0*/  @P0 BRA `(.L_x_88) ;  /* 0x0000000000040947 */ /* 0x000fea0003800000 */
[----:B------:R-:W-:Y:S01]  /*8400*/  BPT.TRAP 0x1 ;  /* 0x000000040000795c */ /* 0x000fe20000300000 */
.L_x_88:
[----:B------:R-:W-:Y:S01]  /*8410*/  IMAD R7, R2, 0x2800, R7 ;  /* 0x0000280002077824 */ /* 0x000fe200078e0207 */
[----:B------:R-:W-:Y:S01]  /*8420*/  R2UR UR17, R6 ;  /* 0x00000000061172ca */ /* 0x000fe200000e0000 */
[----:B------:R-:W-:Y:S01]  /*8430*/  ULDC.64 UR6, c[0x0][0x198] ;  /* 0x0000660000067ab9 */ /* 0x000fe20000000a00 */
[----:B------:R-:W-:Y:S01]  /*8440*/  R2UR UR19, R8 ;  /* 0x00000000081372ca */ /* 0x000fe200000e0000 */
[----:B------:R-:W-:Y:S01]  /*8450*/  UIADD3 UR6, UP0, UR6, 0x1f0, URZ ;  /* 0x000001f006067890 */ /* 0x000fe2000ff1e03f */
[----:B------:R-:W-:Y:S01]  /*8460*/  R2UR UR24, R7 ;  /* 0x00000000071872ca */ /* 0x000fe200000e0000 */
[----:B------:R-:W-:Y:S01]  /*8470*/  UMOV UR8, 0x0 ;  /* 0x0000000000087882 */ /* 0x000fe20000000000 */
[----:B------:R-:W-:Y:S01]  /*8480*/  UMOV UR9, 0x10000000 ;  /* 0x1000000000097882 */ /* 0x000fe20000000000 */
[----:B------:R-:W-:Y:S01]  /*8490*/  UIADD3.X UR7, URZ, UR7, URZ, UP0, !UPT ;  /* 0x000000073f077290 */ /* 0x000fe200087fe43f */
[----:B------:R-:W-:Y:S01]  /*84a0*/  VIADD R5, R2, 0x1 ;  /* 0x0000000102057836 */ /* 0x000fe20000000000 */
[----:B------:R-:W-:Y:S01]  /*84b0*/  UMOV UR18, URZ ;  /* 0x0000003f00127c82 */ /* 0x000fe20008000000 */
[----:B------:R-:W-:Y:S01]  /*84c0*/  UMOV UR50, 0x20 ;  /* 0x0000002000327882 */ /* 0x000fe20000000000 */
[----:B------:R-:W-:Y:S01]  /*84d0*/  UMOV UR52, UR20 ;  /* 0x0000001400347c82 */ /* 0x000fe20008000000 */
[----:B------:R-:W-:Y:S01]  /*84e0*/  UMOV UR53, UR21 ;  /* 0x0000001500357c82 */ /* 0x000fe20008000000 */
[----:B------:R-:W-:Y:S01]  /*84f0*/  UIADD3 UR17, UR17, 0x11800, URZ ;  /* 0x0001180011117890 */ /* 0x000fe2000fffe03f */
[----:B------:R-:W-:Y:S01]  /*8500*/  ISETP.NE.AND P4, PT, R5, 0x5, PT ;  /* 0x000000050500780c */ /* 0x000fe20003f85270 */
[----:B------:R-:W-:-:S02]  /*8510*/  USHF.L.U32 UR19, UR19, 0x6, URZ ;  /* 0x0000000613137899 */ /* 0x000fc4000800063f */
[----:B------:R-:W-:Y:S01]  /*8520*/  UIADD3 UR16, UR24, 0x5000, URZ ;  /* 0x0000500018107890 */ /* 0x000fe2000fffe03f */
[----:B------:R-:W-:Y:S01]  /*8530*/  SEL R2, RZ, 0x1, P4 ;  /* 0x00000001ff027807 */ /* 0x000fe20002000000 */
[----:B------:R-:W-:Y:S02]  /*8540*/  UIADD3 UR48, UR24, 0x5800, URZ ;  /* 0x0000580018307890 */ /* 0x000fe4000fffe03f */
[----:B------:R-:W-:Y:S01]  /*8550*/  UIADD3 UR40, UR24, 0x6000, URZ ;  /* 0x0000600018287890 */ /* 0x000fe2000fffe03f */
[----:B------:R-:W-:Y:S01]  /*8560*/  LOP3.LUT R3, R3, R2, RZ, 0x3c, !PT ;  /* 0x0000000203037212 */ /* 0x000fe200078e3cff */
[----:B------:R-:W-:Y:S01]  /*8570*/  UIADD3 UR32, UR24, 0x6800, URZ ;  /* 0x0000680018207890 */ /* 0x000fe2000fffe03f */
[----:B------:R-:W-:Y:S01]  /*8580*/  SEL R2, R5, RZ, P4 ;  /* 0x000000ff05027207 */ /* 0x000fe20002000000 */
        /* <DEDUP_REMOVED lines=24> */
.L_x_85:
[----:B------:R-:W-:Y:S05]  /*8710*/  BSYNC B1 ;  /* 0x0000000000017941 */ /* 0x000fea0003800000 */
.L_x_84:
[----:B------:R-:W-:Y:S01]  /*8720*/  ISETP.LT.OR P4, PT, R4, 0x4, !P3 ;  /* 0x000000040400780c */ /* 0x000fe20005f81670 */
[----:B------:R-:W-:-:S12]  /*8730*/  BSSY B1, `(.L_x_89) ;  /* 0x0000026000017945 */ /* 0x000fd80003800000 */
[----:B------:R-:W-:Y:S05]  /*8740*/  @P4 BRA `(.L_x_90) ;  /* 0x0000000000904947 */ /* 0x000fea0003800000 */
[----:B------:R-:W1:Y:S01]  /*8750*/  S2R R6, SR_CgaCtaId ;  /* 0x0000000000067919 */ /* 0x000e620000008800 */
[----:B------:R-:W-:Y:S02]  /*8760*/  MOV R5, 0x400 ;  /* 0x0000040000057802 */ /* 0x000fe40000000f00 */
[----:B------:R-:W-:Y:S02]  /*8770*/  SHF.L.U32 R7, R3, 0x1f, RZ ;  /* 0x0000001f03077819 */ /* 0x000fe400000006ff */
[----:B-1----:R-:W-:-:S04]  /*8780*/  LEA R5, R6, R5, 0x18 ;  /* 0x0000000506057211 */ /* 0x002fc800078ec0ff */
[----:B------:R-:W-:-:S04]  /*8790*/  LEA R6, R2, R5, 0x3 ;  /* 0x0000000502067211 */ /* 0x000fc800078e18ff */
[----:B------:R-:W1:Y:S02]  /*87a0*/  SYNCS.PHASECHK.TRANS64.TRYWAIT P4, [R6+URZ+0x11828], R7 ;  /* 0x01182807060075a7 */ /* 0x000e64000808017f */
[----:B-1----:R-:W-:Y:S05]  /*87b0*/  @!P4 BRA `(.L_x_91) ;  /* 0x000000040098c947 */ /* 0x002fea0003800000 */
.L_x_106:
[----:B-1----:R-:W-:-:S04]  /*87c0*/  @P1 IMAD.MOV.U32 R7, RZ, RZ, 0x2800 ;  /* 0x00002800ff071424 */ /* 0x002fc800078e00ff */
[----:B------:R1:W-:Y:S02]  /*87d0*/  @P1 SYNCS.ARRIVE.TRANS64 RZ, [R6+URZ+0x11800], R7 ;  /* 0x0118000706ff19a7 */ /* 0x0003e4000800003f */
[----:B-1----:R-:W-:-:S04]  /*87e0*/  PRMT R7, R0, 0x9910, RZ ;  /* 0x0000991000077816 */ /* 0x002fc800000000ff */
[----:B------:R-:W-:-:S13]  /*87f0*/  ISETP.NE.AND P4, PT, R7, 0x2, PT ;  /* 0x000000020700780c */ /* 0x000fda0003f85270 */
[----:B------:R-:W-:Y:S05]  /*8800*/  @P4 BRA `(.L_x_92) ;  /* 0x0000000000044947 */ /* 0x000fea0003800000 */
[----:B------:R-:W-:Y:S01]  /*8810*/  BPT.TRAP 0x1 ;  /* 0x000000040000795c */ /* 0x000fe20000300000 */
.L_x_92:
[----:B------:R-:W-:Y:S05]  /*8820*/  @P0 BRA `(.L_x_93) ;  /* 0x0000000000040947 */ /* 0x000fea0003800000 */
[----:B------:R-:W-:Y:S01]  /*8830*/  BPT.TRAP 0x1 ;  /* 0x000000040000795c */ /* 0x000fe20000300000 */
.L_x_93:
        /* <DEDUP_REMOVED lines=9> */
[----:B------:R-:W-:Y:S01]  /*88d0*/  IADD3 R2, R2, 0x1, RZ ;  /* 0x0000000102027810 */ /* 0x000fe20007ffe0ff */
[----:B------:R-:W-:Y:S01]  /*88e0*/  UMOV UR19, URZ ;  /* 0x0000003f00137c82 */ /* 0x000fe20008000000 */
[----:B------:R-:W-:-:S02]  /*88f0*/  VIADD R8, R8, 0x1 ;  /* 0x0000000108087836 */ /* 0x000fc40000000000 */
[C---:B------:R-:W-:Y:S01]  /*8900*/  ISETP.NE.AND P4, PT, R2.reuse, 0x5, PT ;  /* 0x000000050200780c */ /* 0x040fe20003f85270 */
[----:B------:R-:W-:Y:S02]  /*8910*/  UIADD3 UR17, UR17, 0x11800, URZ ;  /* 0x0001180011117890 */ /* 0x000fe4000fffe03f */
[----:B------:R-:W-:Y:S01]  /*8920*/  USHF.L.U32 UR18, UR18, 0x6, URZ ;  /* 0x0000000612127899 */ /* 0x000fe2000800063f */
[----:B------:R-:W-:Y:S01]  /*8930*/  SEL R6, RZ, 0x1, P4 ;  /* 0x00000001ff067807 */ /* 0x000fe20002000000 */
[----:B------:R-:W-:Y:S01]  /*8940*/  UIADD3 UR16, UR16, 0x5000, URZ ;  /* 0x0000500010107890 */ /* 0x000fe2000fffe03f */
[----:B------:R-:W-:Y:S02]  /*8950*/  SEL R2, R2, RZ, P4 ;  /* 0x000000ff02027207 */ /* 0x000fe40002000000 */
[----:B------:R-:W-:-:S06]  /*8960*/  LOP3.LUT R3, R3, R6, RZ, 0x3c, !PT ;  /* 0x0000000603037212 */ /* 0x000fcc00078e3cff */
[----:B------:R1:W-:Y:S02]  /*8970*/  UTMALDG.4D [UR16], [UR6], desc[UR8] ;  /* 0x00000810060075b4 */ /* 0x0003e40008019000 */
[----:B-1----:R-:W-:Y:S01]  /*8980*/  NOP ;  /* 0x0000000000007918 */ /* 0x002fe20000000000 */
.L_x_90:
[----:B------:R-:W-:Y:S05]  /*8990*/  BSYNC B1 ;  /* 0x0000000000017941 */ /* 0x000fea0003800000 */
.L_x_89:
[C---:B------:R-:W-:Y:S02]  /*89a0*/  ISETP.GT.AND P4, PT, R4.reuse, 0x4, PT ;  /* 0x000000040400780c */ /* 0x040fe40003f84270 */
[----:B------:R-:W-:-:S11]  /*89b0*/  IADD3 R4, R4, -0x2, RZ ;  /* 0xfffffffe04047810 */ /* 0x000fd60007ffe0ff */
[----:B------:R-:W-:Y:S05]  /*89c0*/  @P4 BRA `(.L_x_94) ;  /* 0xfffffff8004c4947 */ /* 0x000fea000383ffff */
[----:B------:R-:W-:Y:S05]  /*89d0*/  BSYNC B0 ;  /* 0x0000000000007941 */ /* 0x000fea0003800000 */
.L_x_83:
[----:B------:R-:W-:Y:S05]  /*89e0*/  EXIT ;  /* 0x000000000000794d */ /* 0x000fea0003800000 */
.L_x_15:
[----:B--2---:R-:W-:-:S04]  /*89f0*/  IMAD.U32 R3, RZ, RZ, UR7 ;  /* 0x00000007ff037e24 */ /* 0x004fc8000f8e00ff */
[----:B------:R2:W3:Y:S03]  /*8a00*/  SYNCS.PHASECHK.TRANS64.TRYWAIT P1, [R3+URZ+0x11850], R2 ;  /* 0x01185002030075a7 */ /* 0x0004e6000802017f */
[----:B---3--:R-:W-:Y:S05]  /*8a10*/  @!P1 NANOSLEEP.SYNCS 0x989680 ;  /* 0x009896800000995d */ /* 0x008fea0003900000 */
[----:B------:R-:W3:Y:S02]  /*8a20*/  @!P1 SYNCS.PHASECHK.TRANS64 P1, [R3+URZ+0x11850], R2 ;  /* 0x01185002030095a7 */ /* 0x000ee4000802007f */
[----:B---3--:R-:W-:Y:S05]  /*8a30*/  @!P1 BRA `(.L_x_15) ;  /* 0xfffffffc00ec9947 */ /* 0x008fea000383ffff */
[----:B------:R-:W-:Y:S05]  /*8a40*/  BRA `(.L_x_95) ;  /* 0xffffff8000c87947 */ /* 0x000fea000383ffff */
.L_x_17:
[----:B--2---:R-:W-:-:S04]  /*8a50*/  MOV R3, UR36 ;  /* 0x0000002400037c02 */ /* 0x004fc80008000f00 */
[----:B------:R2:W3:Y:S03]  /*8a60*/  SYNCS.PHASECHK.TRANS64.TRYWAIT P1, [R3+URZ+0x11800], R2 ;  /* 0x01180002030075a7 */ /* 0x0004e6000802017f */
[----:B---3--:R-:W-:Y:S05]  /*8a70*/  @!P1 NANOSLEEP.SYNCS 0x989680 ;  /* 0x009896800000995d */ /* 0x008fea0003900000 */
[----:B------:R-:W3:Y:S02]  /*8a80*/  @!P1 SYNCS.PHASECHK.TRANS64 P1, [R3+URZ+0x11800], R2 ;  /* 0x01180002030095a7 */ /* 0x000ee4000802007f */
[----:B---3--:R-:W-:Y:S05]  /*8a90*/  @!P1 BRA `(.L_x_17) ;  /* 0xfffffffc00ec9947 */ /* 0x008fea000383ffff */
[----:B------:R-:W-:Y:S05]  /*8aa0*/  BRA `(.L_x_96) ;  /* 0xffffff8000cc7947 */ /* 0x000fea000383ffff */
.L_x_18:
[----:B--2---:R-:W-:-:S04]  /*8ab0*/  IMAD.U32 R4, RZ, RZ, UR10 ;  /* 0x0000000aff047e24 */ /* 0x004fc8000f8e00ff */
[----:B------:R2:W3:Y:S03]  /*8ac0*/  SYNCS.PHASECHK.TRANS64.TRYWAIT P1, [R4+URZ], R3 ;  /* 0x00000003040075a7 */ /* 0x0004e6000802017f */
[----:B---3--:R-:W-:Y:S05]  /*8ad0*/  @!P1 NANOSLEEP.SYNCS 0x989680 ;  /* 0x009896800000995d */ /* 0x008fea0003900000 */
[----:B------:R-:W3:Y:S02]  /*8ae0*/  @!P1 SYNCS.PHASECHK.TRANS64 P1, [R4+URZ], R3 ;  /* 0x00000003040095a7 */ /* 0x000ee4000802007f */
[----:B---3--:R-:W-:Y:S05]  /*8af0*/  @!P1 BRA `(.L_x_18) ;  /* 0xfffffffc00ec9947 */ /* 0x008fea000383ffff */
[----:B------:R-:W-:Y:S05]  /*8b00*/  BRA `(.L_x_97) ;  /* 0xffffff8000d07947 */ /* 0x000fea000383ffff */
.L_x_20:
[----:B--2---:R-:W-:-:S04]  /*8b10*/  MOV R11, UR36 ;  /* 0x00000024000b7c02 */ /* 0x004fc80008000f00 */
[----:B------:R2:W3:Y:S03]  /*8b20*/  SYNCS.PHASECHK.TRANS64.TRYWAIT P1, [R11+URZ+0x11808], R2 ;  /* 0x011808020b0075a7 */ /* 0x0004e6000802017f */
[----:B---3--:R-:W-:Y:S05]  /*8b30*/  @!P1 NANOSLEEP.SYNCS 0x989680 ;  /* 0x009896800000995d */ /* 0x008fea0003900000 */
[----:B------:R-:W3:Y:S02]  /*8b40*/  @!P1 SYNCS.PHASECHK.TRANS64 P1, [R11+URZ+0x11808], R2 ;  /* 0x011808020b0095a7 */ /* 0x000ee4000802007f */
[----:B---3--:R-:W-:Y:S05]  /*8b50*/  @!P1 BRA `(.L_x_20) ;  /* 0xfffffffc00ec9947 */ /* 0x008fea000383ffff */
[----:B------:R-:W-:Y:S05]  /*8b60*/  BRA `(.L_x_98) ;  /* 0xffffff9c00307947 */ /* 0x000fea000383ffff */
.L_x_25:
[----:B-1----:R-:W-:-:S04]  /*8b70*/  IMAD.U32 R4, RZ, RZ, UR7 ;  /* 0x00000007ff047e24 */ /* 0x002fc8000f8e00ff */
[----:B------:R1:W2:Y:S03]  /*8b80*/  SYNCS.PHASECHK.TRANS64.TRYWAIT P2, [R4+URZ+0x11800], R3 ;  /* 0x01180003040075a7 */ /* 0x0002a6000804017f */
[----:B--2---:R-:W-:Y:S05]  /*8b90*/  @!P2 NANOSLEEP.SYNCS 0x989680 ;  /* 0x009896800000a95d */ /* 0x004fea0003900000 */
[----:B------:R-:W2:Y:S02]  /*8ba0*/  @!P2 SYNCS.PHASECHK.TRANS64 P2, [R4+URZ+0x11800], R3 ;  /* 0x011800030400a5a7 */ /* 0x000ea4000804007f */
[----:B--2---:R-:W-:Y:S05]  /*8bb0*/  @!P2 BRA `(.L_x_25) ;  /* 0xfffffffc00eca947 */ /* 0x004fea000383ffff */
[----:B------:R-:W-:Y:S05]  /*8bc0*/  BRA `(.L_x_99) ;  /* 0xffffffa0006c7947 */ /* 0x000fea000383ffff */
.L_x_29:
[----:B-1----:R-:W-:-:S04]  /*8bd0*/  MOV R18, UR5 ;  /* 0x0000000500127c02 */ /* 0x002fc80008000f00 */
[----:B------:R1:W2:Y:S03]  /*8be0*/  SYNCS.PHASECHK.TRANS64.TRYWAIT P2, [R18+URZ+0x11800], R17 ;  /* 0x01180011120075a7 */ /* 0x0002a6000804017f */
[----:B--2---:R-:W-:Y:S05]  /*8bf0*/  @!P2 NANOSLEEP.SYNCS 0x989680 ;  /* 0x009896800000a95d */ /* 0x004fea0003900000 */
[----:B------:R-:W2:Y:S02]  /*8c00*/  @!P2 SYNCS.PHASECHK.TRANS64 P2, [R18+URZ+0x11800], R17 ;  /* 0x011800111200a5a7 */ /* 0x000ea4000804007f */
[----:B--2---:R-:W-:Y:S05]  /*8c10*/  @!P2 BRA `(.L_x_29) ;  /* 0xfffffffc00eca947 */ /* 0x004fea000383ffff */
[----:B------:R-:W-:Y:S05]  /*8c20*/  BRA `(.L_x_28) ;  /* 0xffffffbc00dc7947 */ /* 0x000fea000383ffff */
.L_x_45:
[----:B-1----:R-:W-:-:S04]  /*8c30*/  IMAD.U32 R3, RZ, RZ, UR4 ;  /* 0x00000004ff037e24 */ /* 0x002fc8000f8e00ff */
[----:B------:R1:W2:Y:S03]  /*8c40*/  SYNCS.PHASECHK.TRANS64.TRYWAIT P0, [R3+URZ+0x11898], R0 ;  /* 0x01189800030075a7 */ /* 0x0002a6000800017f */
[----:B--2---:R-:W-:Y:S05]  /*8c50*/  @!P0 NANOSLEEP.SYNCS 0x989680 ;  /* 0x009896800000895d */ /* 0x004fea0003900000 */
[----:B------:R-:W2:Y:S02]  /*8c60*/  @!P0 SYNCS.PHASECHK.TRANS64 P0, [R3+URZ+0x11898], R0 ;  /* 0x01189800030085a7 */ /* 0x000ea4000800007f */
[----:B--2---:R-:W-:Y:S05]  /*8c70*/  @!P0 BRA `(.L_x_45) ;  /* 0xfffffffc00ec8947 */ /* 0x004fea000383ffff */
[----:B------:R-:W-:Y:S05]  /*8c80*/  BRA `(.L_x_100) ;  /* 0xffffffcc00647947 */ /* 0x000fea000383ffff */
.L_x_65:
[----:B--2---:R2:W4:Y:S02]  /*8c90*/  SYNCS.PHASECHK.TRANS64.TRYWAIT P0, [R4+URZ+0x11860], R3 ;  /* 0x01186003040075a7 */ /* 0x004524000800017f */
[----:B----4-:R-:W-:Y:S05]  /*8ca0*/  @!P0 NANOSLEEP.SYNCS 0x989680 ;  /* 0x009896800000895d */ /* 0x010fea0003900000 */
[----:B------:R-:W4:Y:S02]  /*8cb0*/  @!P0 SYNCS.PHASECHK.TRANS64 P0, [R4+URZ+0x11860], R3 ;  /* 0x01186003040085a7 */ /* 0x000f24000800007f */
[----:B----4-:R-:W-:Y:S05]  /*8cc0*/  @!P0 BRA `(.L_x_65) ;  /* 0xfffffffc00f08947 */ /* 0x010fea000383ffff */
[----:B------:R-:W-:Y:S05]  /*8cd0*/  BRA `(.L_x_101) ;  /* 0xffffffe400d47947 */ /* 0x000fea000383ffff */
.L_x_70:
[----:B-1----:R1:W2:Y:S02]  /*8ce0*/  SYNCS.PHASECHK.TRANS64.TRYWAIT P0, [R2+URZ+0x11828], R5 ;  /* 0x01182805020075a7 */ /* 0x0022a4000800017f */
[----:B--2---:R-:W-:Y:S05]  /*8cf0*/  @!P0 NANOSLEEP.SYNCS 0x989680 ;  /* 0x009896800000895d */ /* 0x004fea0003900000 */
[----:B------:R-:W2:Y:S02]  /*8d00*/  @!P0 SYNCS.PHASECHK.TRANS64 P0, [R2+URZ+0x11828], R5 ;  /* 0x01182805020085a7 */ /* 0x000ea4000800007f */
[----:B--2---:R-:W-:Y:S05]  /*8d10*/  @!P0 BRA `(.L_x_70) ;  /* 0xfffffffc00f08947 */ /* 0x004fea000383ffff */
[----:B------:R-:W-:Y:S05]  /*8d20*/  BRA `(.L_x_102) ;  /* 0xffffffe800c07947 */ /* 0x000fea000383ffff */
.L_x_75:
[----:B-1----:R1:W2:Y:S02]  /*8d30*/  SYNCS.PHASECHK.TRANS64.TRYWAIT P0, [R5+URZ+0x11860], R6 ;  /* 0x01186006050075a7 */ /* 0x0022a4000800017f */
[----:B--2---:R-:W-:Y:S05]  /*8d40*/  @!P0 NANOSLEEP.SYNCS 0x989680 ;  /* 0x009896800000895d */ /* 0x004fea0003900000 */
[----:B------:R-:W2:Y:S02]  /*8d50*/  @!P0 SYNCS.PHASECHK.TRANS64 P0, [R5+URZ+0x11860], R6 ;  /* 0x01186006050085a7 */ /* 0x000ea4000800007f */
[----:B--2---:R-:W-:Y:S05]  /*8d60*/  @!P0 BRA `(.L_x_75) ;  /* 0xfffffffc00f08947 */ /* 0x004fea000383ffff */
[----:B------:R-:W-:Y:S05]  /*8d70*/  BRA `(.L_x_103) ;  /* 0xffffffec00ac7947 */ /* 0x000fea000383ffff */
.L_x_80:
[----:B-1----:R1:W2:Y:S02]  /*8d80*/  SYNCS.PHASECHK.TRANS64.TRYWAIT P0, [R4+URZ+0x11828], R7 ;  /* 0x01182807040075a7 */ /* 0x0022a4000800017f */
[----:B--2---:R-:W-:Y:S05]  /*8d90*/  @!P0 NANOSLEEP.SYNCS 0x989680 ;  /* 0x009896800000895d */ /* 0x004fea0003900000 */
[----:B------:R-:W2:Y:S02]  /*8da0*/  @!P0 SYNCS.PHASECHK.TRANS64 P0, [R4+URZ+0x11828], R7 ;  /* 0x01182807040085a7 */ /* 0x000ea4000800007f */
[----:B--2---:R-:W-:Y:S05]  /*8db0*/  @!P0 BRA `(.L_x_80) ;  /* 0xfffffffc00f08947 */ /* 0x004fea000383ffff */
[----:B------:R-:W-:Y:S05]  /*8dc0*/  BRA `(.L_x_104) ;  /* 0xfffffff000a47947 */ /* 0x000fea000383ffff */
.L_x_86:
[----:B-1----:R1:W2:Y:S02]  /*8dd0*/  SYNCS.PHASECHK.TRANS64.TRYWAIT P4, [R6+URZ+0x11828], R5 ;  /* 0x01182805060075a7 */ /* 0x0022a4000808017f */
[----:B--2---:R-:W-:Y:S05]  /*8de0*/  @!P4 NANOSLEEP.SYNCS 0x989680 ;  /* 0x009896800000c95d */ /* 0x004fea0003900000 */
[----:B------:R-:W2:Y:S02]  /*8df0*/  @!P4 SYNCS.PHASECHK.TRANS64 P4, [R6+URZ+0x11828], R5 ;  /* 0x011828050600c5a7 */ /* 0x000ea4000808007f */
[----:B--2---:R-:W-:Y:S05]  /*8e00*/  @!P4 BRA `(.L_x_86) ;  /* 0xfffffffc00f0c947 */ /* 0x004fea000383ffff */
[----:B------:R-:W-:Y:S05]  /*8e10*/  BRA `(.L_x_105) ;  /* 0xfffffff4005c7947 */ /* 0x000fea000383ffff */
.L_x_91:
[----:B-1----:R1:W2:Y:S02]  /*8e20*/  SYNCS.PHASECHK.TRANS64.TRYWAIT P4, [R6+URZ+0x11828], R7 ;  /* 0x01182807060075a7 */ /* 0x0022a4000808017f */
[----:B--2---:R-:W-:Y:S05]  /*8e30*/  @!P4 NANOSLEEP.SYNCS 0x989680 ;  /* 0x009896800000c95d */ /* 0x004fea0003900000 */
[----:B------:R-:W2:Y:S02]  /*8e40*/  @!P4 SYNCS.PHASECHK.TRANS64 P4, [R6+URZ+0x11828], R7 ;  /* 0x011828070600c5a7 */ /* 0x000ea4000808007f */
[----:B--2---:R-:W-:Y:S05]  /*8e50*/  @!P4 BRA `(.L_x_91) ;  /* 0xfffffffc00f0c947 */ /* 0x004fea000383ffff */
[----:B------:R-:W-:Y:S05]  /*8e60*/  BRA `(.L_x_106) ;  /* 0xfffffff800547947 */ /* 0x000fea000383ffff */
        .weak           $__internal_0_$__cuda_sm20_rcp_rn_f32_slowpath
        .type           $__internal_0_$__cuda_sm20_rcp_rn_f32_slowpath,@function
        .size           $__internal_0_$__cuda_sm20_rcp_rn_f32_slowpath,(.L_x_112 - $__internal_0_$__cuda_sm20_rcp_rn_f32_slowpath)
$__internal_0_$__cuda_sm20_rcp_rn_f32_slowpath:
[----:B------:R-:W-:Y:S01]  /*8e70*/  SHF.L.U32 R0, R2, 0x1, RZ ;  /* 0x0000000102007819 */ /* 0x000fe200000006ff */
[----:B------:R-:W-:Y:S03]  /*8e80*/  BSSY B2, `(.L_x_107) ;  /* 0x0000030000027945 */ /* 0x000fe60003800000 */
[----:B------:R-:W-:-:S04]  /*8e90*/  SHF.R.U32.HI R16, RZ, 0x18, R0 ;  /* 0x00000018ff107819 */ /* 0x000fc80000011600 */
[----:B------:R-:W-:-:S13]  /*8ea0*/  ISETP.NE.U32.AND P0, PT, R16, RZ, PT ;  /* 0x000000ff1000720c */ /* 0x000fda0003f05070 */
[----:B------:R-:W-:Y:S05]  /*8eb0*/  @P0 BRA `(.L_x_108) ;  /* 0x0000000000280947 */ /* 0x000fea0003800000 */
[----:B------:R-:W-:-:S05]  /*8ec0*/  IMAD.SHL.U32 R0, R2, 0x2, RZ ;  /* 0x0000000202007824 */ /* 0x000fca00078e00ff */
[----:B------:R-:W-:-:S13]  /*8ed0*/  ISETP.NE.AND P0, PT, R0, RZ, PT ;  /* 0x000000ff0000720c */ /* 0x000fda0003f05270 */
[----:B------:R-:W-:Y:S01]  /*8ee0*/  @P0 FFMA R6, R2, 1.84467440737095516160e+19, RZ ;  /* 0x5f80000002060823 */ /* 0x000fe200000000ff */
[----:B------:R-:W-:Y:S08]  /*8ef0*/  @!P0 MUFU.RCP R5, R2 ;  /* 0x0000000200058308 */ /* 0x000ff00000001000 */
[----:B------:R-:W1:Y:S02]  /*8f00*/  @P0 MUFU.RCP R7, R6 ;  /* 0x0000000600070308 */ /* 0x000e640000001000 */
[----:B-1----:R-:W-:-:S04]  /*8f10*/  @P0 FFMA R0, R6, R7, -1 ;  /* 0xbf80000006000423 */ /* 0x002fc80000000007 */
[----:B------:R-:W-:-:S04]  /*8f20*/  @P0 FADD.FTZ R0, -R0, -RZ ;  /* 0x800000ff00000221 */ /* 0x000fc80000010100 */
[----:B------:R-:W-:-:S04]  /*8f30*/  @P0 FFMA R0, R7, R0, R7 ;  /* 0x0000000007000223 */ /* 0x000fc80000000007 */
[----:B------:R-:W-:Y:S01]  /*8f40*/  @P0 FFMA R5, R0, 1.84467440737095516160e+19, RZ ;  /* 0x5f80000000050823 */ /* 0x000fe200000000ff */
[----:B------:R-:W-:Y:S06]  /*8f50*/  BRA `(.L_x_109) ;  /* 0x0000000000887947 */ /* 0x000fec0003800000 */
.L_x_108:
[----:B------:R-:W-:-:S04]  /*8f60*/  IADD3 R17, R16, -0xfd, RZ ;  /* 0xffffff0310117810 */ /* 0x000fc80007ffe0ff */
[----:B------:R-:W-:-:S13]  /*8f70*/  ISETP.GT.U32.AND P0, PT, R17, 0x1, PT ;  /* 0x000000011100780c */ /* 0x000fda0003f04070 */
[----:B------:R-:W-:Y:S05]  /*8f80*/  @P0 BRA `(.L_x_110) ;  /* 0x0000000000780947 */ /* 0x000fea0003800000 */
[----:B------:R-:W-:Y:S01]  /*8f90*/  LOP3.LUT R0, R2, 0x7fffff, RZ, 0xc0, !PT ;  /* 0x007fffff02007812 */ /* 0x000fe200078ec0ff */
[----:B------:R-:W-:-:S03]  /*8fa0*/  IMAD.MOV.U32 R12, RZ, RZ, 0x3 ;  /* 0x00000003ff0c7424 */ /* 0x000fc600078e00ff */
[----:B------:R-:W-:Y:S02]  /*8fb0*/  LOP3.LUT R0, R0, 0x3f800000, RZ, 0xfc, !PT ;  /* 0x3f80000000007812 */ /* 0x000fe400078efcff */
[----:B------:R-:W-:Y:S02]  /*8fc0*/  SHF.L.U32 R12, R12, R17, RZ ;  /* 0x000000110c0c7219 */ /* 0x000fe400000006ff */
[----:B------:R-:W1:Y:S02]  /*8fd0*/  MUFU.RCP R5, R0 ;  /* 0x0000000000057308 */ /* 0x000e640000001000 */
[----:B-1----:R-:W-:-:S04]  /*8fe0*/  FFMA R6, R0, R5, -1 ;  /* 0xbf80000000067423 */ /* 0x002fc80000000005 */
[----:B------:R-:W-:-:S04]  /*8ff0*/  FADD.FTZ R6, -R6, -RZ ;  /* 0x800000ff06067221 */ /* 0x000fc80000010100 */
[CCC-:B------:R-:W-:Y:S01]  /*9000*/  FFMA.RM R7, R5.reuse, R6.reuse, R5.reuse ;  /* 0x0000000605077223 */ /* 0x1c0fe20000004005 */
[----:B------:R-:W-:-:S04]  /*9010*/  FFMA.RP R6, R5, R6, R5 ;  /* 0x0000000605067223 */ /* 0x000fc80000008005 */
[C---:B------:R-:W-:Y:S02]  /*9020*/  LOP3.LUT R5, R7.reuse, 0x7fffff, RZ, 0xc0, !PT ;  /* 0x007fffff07057812 */ /* 0x040fe400078ec0ff */
[----:B------:R-:W-:Y:S02]  /*9030*/  FSETP.NEU.FTZ.AND P0, PT, R7, R6, PT ;  /* 0x000000060700720b */ /* 0x000fe40003f1d000 */
[----:B------:R-:W-:Y:S02]  /*9040*/  LOP3.LUT R5, R5, 0x800000, RZ, 0xfc, !PT ;  /* 0x0080000005057812 */ /* 0x000fe400078efcff */
[----:B------:R-:W-:Y:S02]  /*9050*/  SEL R6, RZ, 0xffffffff, !P0 ;  /* 0xffffffffff067807 */ /* 0x000fe40004000000 */
[----:B------:R-:W-:Y:S02]  /*9060*/  LOP3.LUT R12, R12, R5, RZ, 0xc0, !PT ;  /* 0x000000050c0c7212 */ /* 0x000fe400078ec0ff */
[----:B------:R-:W-:-:S02]  /*9070*/  IADD3 R6, -R6, RZ, RZ ;  /* 0x000000ff06067210 */ /* 0x000fc40007ffe1ff */
[-C--:B------:R-:W-:Y:S02]  /*9080*/  SHF.R.U32.HI R12, RZ, R17.reuse, R12 ;  /* 0x00000011ff0c7219 */ /* 0x080fe4000001160c */
[----:B------:R-:W-:Y:S02]  /*9090*/  LOP3.LUT P1, RZ, R6, R17, R5, 0xf8, !PT ;  /* 0x0000001106ff7212 */ /* 0x000fe4000782f805 */
[C---:B------:R-:W-:Y:S02]  /*90a0*/  LOP3.LUT P0, RZ, R12.reuse, 0x1, RZ, 0xc0, !PT ;  /* 0x000000010cff7812 */ /* 0x040fe4000780c0ff */
[----:B------:R-:W-:-:S04]  /*90b0*/  LOP3.LUT P2, RZ, R12, 0x2, RZ, 0xc0, !PT ;  /* 0x000000020cff7812 */ /* 0x000fc8000784c0ff */
[----:B------:R-:W-:Y:S02]  /*90c0*/  PLOP3.LUT P0, PT, P0, P1, P2, 0xe0, 0x0 ;  /* 0x000000000000781c */ /* 0x000fe40000703c20 */
[----:B------:R-:W-:Y:S02]  /*90d0*/  LOP3.LUT P1, RZ, R2, 0x7fffff, RZ, 0xc0, !PT ;  /* 0x007fffff02ff7812 */ /* 0x000fe4000782c0ff */
[----:B------:R-:W-:-:S05]  /*90e0*/  SEL R0, RZ, 0x1, !P0 ;  /* 0x00000001ff007807 */ /* 0x000fca0004000000 */
[----:B------:R-:W-:-:S05]  /*90f0*/  IMAD.MOV R0, RZ, RZ, -R0 ;  /* 0x000000ffff007224 */ /* 0x000fca00078e0a00 */
[----:B------:R-:W-:Y:S02]  /*9100*/  ISETP.GE.AND P0, PT, R0, RZ, PT ;  /* 0x000000ff0000720c */ /* 0x000fe40003f06270 */
[----:B------:R-:W-:-:S04]  /*9110*/  IADD3 R0, R16, -0xfc, RZ ;  /* 0xffffff0410007810 */ /* 0x000fc80007ffe0ff */
[----:B------:R-:W-:-:S07]  /*9120*/  SHF.R.U32.HI R5, RZ, R0, R5 ;  /* 0x00000000ff057219 */ /* 0x000fce0000011605 */
[----:B------:R-:W-:-:S05]  /*9130*/  @!P0 VIADD R5, R5, 0x1 ;  /* 0x0000000105058836 */ /* 0x000fca0000000000 */
[----:B------:R-:W-:-:S04]  /*9140*/  @!P1 SHF.L.U32 R5, R5, 0x1, RZ ;  /* 0x0000000105059819 */ /* 0x000fc800000006ff */
[----:B------:R-:W-:Y:S01]  /*9150*/  LOP3.LUT R5, R5, 0x80000000, R2, 0xf8, !PT ;  /* 0x8000000005057812 */ /* 0x000fe200078ef802 */
[----:B------:R-:W-:Y:S06]  /*9160*/  BRA `(.L_x_109) ;  /* 0x0000000000047947 */ /* 0x000fec0003800000 */
.L_x_110:
[----:B------:R1:W2:Y:S02]  /*9170*/  MUFU.RCP R5, R2 ;  /* 0x0000000200057308 */ /* 0x0002a40000001000 */
.L_x_109:
[----:B------:R-:W-:Y:S05]  /*9180*/  BSYNC B2 ;  /* 0x0000000000027941 */ /* 0x000fea0003800000 */
.L_x_107:
[----:B------:R-:W-:Y:S01]  /*9190*/  IMAD.MOV.U32 R6, RZ, RZ, R9 ;  /* 0x000000ffff067224 */ /* 0x000fe200078e0009 */
[----:B------:R-:W-:-:S04]  /*91a0*/  MOV R7, 0x0 ;  /* 0x0000000000077802 */ /* 0x000fc80000000f00 */
[----:B-12---:R-:W-:Y:S05]  /*91b0*/  RET.REL.NODEC R6 `(_ZN7cutlass13device_kernelINS_4fmha6kernel28FmhaKernelTmaWarpSpecializedINS1_10collective30FmhaMainloopTmaWarpSpecializedINS_12float_e4m3_tEffN4cute5tupleIJNS7_1CILi128EEENS9_ILi64EEENS9_ILi160EEEEEENS8_IJiNS9_ILi1EEENS8_IJiiEEEEEESG_NS8_IJSE_iSF_EEENS4_13DefaultFusionEJEEENS4_15FmhaFwdEpilogueIS6_fNS8_IJSB_SC_SB_EEEEENS2_23IndividualTileSchedulerEJEEEEEvNT_6ParamsE) ;  /* 0xffffff6c06907950 */ /* 0x006fea0003c3ffff */
.L_x_111:
[----:B------:R-:W-:-:S00]  /*91c0*/  BRA `(.L_x_111) ;  /* 0xfffffffc00fc7947 */ /* 0x000fc0000383ffff */
[----:B------:R-:W-:-:S00]  /*91d0*/  NOP ;  /* 0x0000000000007918 */ /* 0x000fc00000000000 */
        /* <DEDUP_REMOVED lines=10> */
.L_x_112:


//--------------------- .nv.global.init           --------------------------
	.section	.nv.global.init,"aw",@progbits
.nv.global.init:
	.type		$str$24,@object
	.size		$str$24,($str$25 - $str$24)
$str$24:
        /*0000*/ 	.byte	0x28, 0x61, 0x64, 0x64, 0x72, 0x65, 0x73, 0x73, 0x20, 0x26, 0x20, 0x6d, 0x61, 0x73, 0x6b, 0x29
        /*0010*/ 	.byte	0x20, 0x3d, 0x3d, 0x20, 0x30, 0x00
	.type		$str$25,@object
	.size		$str$25,(__unnamed_1 - $str$25)
$str$25:
        /*0016*/ 	.byte	0x2f, 0x74, 0x6d, 0x70, 0x2f, 0x63, 0x75, 0x74, 0x6c, 0x61, 0x73, 0x73, 0x5f, 0x73, 0x77, 0x65
        /*0026*/ 	.byte	0x65, 0x70, 0x5f, 0x73, 0x72, 0x63, 0x2f, 0x69, 0x6e, 0x63, 0x6c, 0x75, 0x64, 0x65, 0x2f, 0x63
        /*0036*/ 	.byte	0x75, 0x74, 0x65, 0x2f, 0x70, 0x6f, 0x69, 0x6e, 0x74, 0x65, 0x72, 0x5f, 0x66, 0x6c, 0x61, 0x67
        /*0046*/ 	.byte	0x67, 0x65, 0x64, 0x2e, 0x68, 0x70, 0x70, 0x00
	.type		__unnamed_1,@object
	.size		__unnamed_1,(__unnamed_2 - __unnamed_1)
__unnamed_1:
        /*004e*/ 	.byte	0x61, 0x75, 0x74, 0x6f, 0x20, 0x63, 0x75, 0x74, 0x65, 0x3a, 0x3a, 0x61, 0x73, 0x5f, 0x70, 0x6f
        /* <DEDUP_REMOVED lines=27> */
        /*020e*/ 	.byte	0x43, 0x3c, 0x32, 0x30, 0x34, 0x38, 0x3e, 0x3e, 0x3e, 0x3e, 0x3e, 0x5d, 0x00
	.type		__unnamed_2,@object
	.size		__unnamed_2,(.L_1 - __unnamed_2)
__unnamed_2:
        /* <DEDUP_REMOVED lines=29> */
.L_1:


//--------------------- .nv.shared._ZN7cutlass13device_kernelINS_4fmha6kernel28FmhaKernelTmaWarpSpecializedINS1_10collective30FmhaMainloopTmaWarpSpecializedINS_12float_e4m3_tEffN4cute5tupleIJNS7_1CILi128EEENS9_ILi64EEENS9_ILi160EEEEEENS8_IJiNS9_ILi1EEENS8_IJiiEEEEEESG_NS8_IJSE_iSF_EEENS4_13DefaultFusionEJEEENS4_15FmhaFwdEpilogueIS6_fNS8_IJSB_SC_SB_EEEEENS2_23IndividualTileSchedulerEJEEEEEvNT_6ParamsE --------------------------
	.section	.nv.shared._ZN7cutlass13device_kernelINS_4fmha6kernel28FmhaKernelTmaWarpSpecializedINS1_10collective30FmhaMainloopTmaWarpSpecializedINS_12float_e4m3_tEffN4cute5tupleIJNS7_1CILi128EEENS9_ILi64EEENS9_ILi160EEEEEENS8_IJiNS9_ILi1EEENS8_IJiiEEEEEESG_NS8_IJSE_iSF_EEENS4_13DefaultFusionEJEEENS4_15FmhaFwdEpilogueIS6_fNS8_IJSB_SC_SB_EEEEENS2_23IndividualTileSchedulerEJEEEEEvNT_6ParamsE,"aw",@nobits
	.sectionflags	@""
	.align	16
	.zero		1024


//--------------------- .nv.shared.reserved.0     --------------------------
	.section	.nv.shared.reserved.0,"aw",@nobits
	.weak		__nv_reservedSMEM_offset_0_alias
	.size		__nv_reservedSMEM_offset_0_alias, 0, 0
	.other		__nv_reservedSMEM_offset_0_alias,@"STO_CUDA_RESERVED_SHARED STV_DEFAULT"
__nv_reservedSMEM_offset_0_alias:
	.zero		0


//--------------------- .nv.global                --------------------------
	.section	.nv.global,"aw",@nobits
.nv.global:
	.type		_ZN39_INTERNAL_24fa572f_4_k_cu_e6f7c7cd_27914cute1_E,@object
	.size		_ZN39_INTERNAL_24fa572f_4_k_cu_e6f7c7cd_27914cute1_E,(_ZN39_INTERNAL_24fa572f_4_k_cu_e6f7c7cd_27914cuda3std3__45__cpo6cbeginE - _ZN39_INTERNAL_24fa572f_4_k_cu_e6f7c7cd_27914cute1_E)
_ZN39_INTERNAL_24fa572f_4_k_cu_e6f7c7cd_27914cute1_E:
	.zero		1
	.type		_ZN39_INTERNAL_24fa572f_4_k_cu_e6f7c7cd_27914cuda3std3__45__cpo6cbeginE,@object
	.size		_ZN39_INTERNAL_24fa572f_4_k_cu_e6f7c7cd_27914cuda3std3__45__cpo6cbeginE,(_ZN39_INTERNAL_24fa572f_4_k_cu_e6f7c7cd_27914cuda3std3__48in_placeE - _ZN39_INTERNAL_24fa572f_4_k_cu_e6f7c7cd_27914cuda3std3__45__cpo6cbeginE)
_ZN39_INTERNAL_24fa572f_4_k_cu_e6f7c7cd_27914cuda3std3__45__cpo6cbeginE:
	.zero		1
	.type		_ZN39_INTERNAL_24fa572f_4_k_cu_e6f7c7cd_27914cuda3std3__48in_placeE,@object
	.size		_ZN39_INTERNAL_24fa572f_4_k_cu_e6f7c7cd_27914cuda3std3__48in_placeE,(_ZN39_INTERNAL_24fa572f_4_k_cu_e6f7c7cd_27914cuda3std6ranges3__45__cpo9iter_moveE - _ZN39_INTERNAL_24fa572f_4_k_cu_e6f7c7cd_27914cuda3std3__48in_placeE)
_ZN39_INTERNAL_24fa572f_4_k_cu_e6f7c7cd_27914cuda3std3__48in_placeE:
	.zero		1
	.type		_ZN39_INTERNAL_24fa572f_4_k_cu_e6f7c7cd_27914cuda3std6ranges3__45__cpo9iter_moveE,@object
	.size		_ZN39_INTERNAL_24fa572f_4_k_cu_e6f7c7cd_27914cuda3std6ranges3__45__cpo9iter_moveE,(_ZN39_INTERNAL_24fa572f_4_k_cu_e6f7c7cd_27914cuda3std3__45__cpo5beginE - _ZN39_INTERNAL_24fa572f_4_k_cu_e6f7c7cd_27914cuda3std6ranges3__45__cpo9iter_moveE)
_ZN39_INTERNAL_24fa572f_4_k_cu_e6f7c7cd_27914cuda3std6ranges3__45__cpo9iter_moveE:
	.zero		1
	.type		_ZN39_INTERNAL_24fa572f_4_k_cu_e6f7c7cd_27914cuda3std3__45__cpo5beginE,@object
	.size		_ZN39_INTERNAL_24fa572f_4_k_cu_e6f7c7cd_27914cuda3std3__45__cpo5beginE,(_ZN39_INTERNAL_24fa572f_4_k_cu_e6f7c7cd_27914cuda3std3__441_GLOBAL__N__24fa572f_4_k_cu_e6f7c7cd_27916ignoreE - _ZN39_INTERNAL_24fa572f_4_k_cu_e6f7c7cd_27914cuda3std3__45__cpo5beginE)
_ZN39_INTERNAL_24fa572f_4_k_cu_e6f7c7cd_27914cuda3std3__45__cpo5beginE:
	.zero		1
	.type		_ZN39_INTERNAL_24fa572f_4_k_cu_e6f7c7cd_27914cuda3std3__441_GLOBAL__N__24fa572f_4_k_cu_e6f7c7cd_27916ignoreE,@object
	.size		_ZN39_INTERNAL_24fa572f_4_k_cu_e6f7c7cd_27914cuda3std3__441_GLOBAL__N__24fa572f_4_k_cu_e6f7c7cd_27916ignoreE,(_ZN39_INTERNAL_24fa572f_4_k_cu_e6f7c7cd_27914cute7productE - _ZN39_INTERNAL_24fa572f_4_k_cu_e6f7c7cd_27914cuda3std3__441_GLOBAL__N__24fa572f_4_k_cu_e6f7c7cd_27916ignoreE)
_ZN39_INTERNAL_24fa572f_4_k_cu_e6f7c7cd_27914cuda3std3__441_GLOBAL__N__24fa572f_4_k_cu_e6f7c7cd_27916ignoreE:
	.zero		1
	.type		_ZN39_INTERNAL_24fa572f_4_k_cu_e6f7c7cd_27914cute7productE,@object
	.size		_ZN39_INTERNAL_24fa572f_4_k_cu_e6f7c7cd_27914cute7productE,(_ZN39_INTERNAL_24fa572f_4_k_cu_e6f7c7cd_27914cuda3std3__45__cpo3endE - _ZN39_INTERNAL_24fa572f_4_k_cu_e6f7c7cd_27914cute7productE)
_ZN39_INTERNAL_24fa572f_4_k_cu_e6f7c7cd_27914cute7productE:
	.zero		1
	.type		_ZN39_INTERNAL_24fa572f_4_k_cu_e6f7c7cd_27914cuda3std3__45__cpo3endE,@object
	.size		_ZN39_INTERNAL_24fa572f_4_k_cu_e6f7c7cd_27914cuda3std3__45__cpo3endE,(_ZN39_INTERNAL_24fa572f_4_k_cu_e6f7c7cd_27914cuda3std3__419piecewise_constructE - _ZN39_INTERNAL_24fa572f_4_k_cu_e6f7c7cd_27914cuda3std3__45__cpo3endE)
_ZN39_INTERNAL_24fa572f_4_k_cu_e6f7c7cd_27914cuda3std3__45__cpo3endE:
	.zero		1
	.type		_ZN39_INTERNAL_24fa572f_4_k_cu_e6f7c7cd_27914cuda3std3__419piecewise_constructE,@object
	.size		_ZN39_INTERNAL_24fa572f_4_k_cu_e6f7c7cd_27914cuda3std3__419piecewise_constructE,(_ZN39_INTERNAL_24fa572f_4_k_cu_e6f7c7cd_27914cuda3std3__45__cpo4cendE - _ZN39_INTERNAL_24fa572f_4_k_cu_e6f7c7cd_27914cuda3std3__419piecewise_constructE)
_ZN39_INTERNAL_24fa572f_4_k_cu_e6f7c7cd_27914cuda3std3__419piecewise_constructE:
	.zero		1
	.type		_ZN39_INTERNAL_24fa572f_4_k_cu_e6f7c7cd_27914cuda3std3__45__cpo4cendE,@object
	.size		_ZN39_INTERNAL_24fa572f_4_k_cu_e6f7c7cd_27914cuda3std3__45__cpo4cendE,(_ZN39_INTERNAL_24fa572f_4_k_cu_e6f7c7cd_27914cuda3std6ranges3__45__cpo4swapE - _ZN39_INTERNAL_24fa572f_4_k_cu_e6f7c7cd_27914cuda3std3__45__cpo4cendE)
_ZN39_INTERNAL_24fa572f_4_k_cu_e6f7c7cd_27914cuda3std3__45__cpo4cendE:
	.zero		1
	.type		_ZN39_INTERNAL_24fa572f_4_k_cu_e6f7c7cd_27914cuda3std6ranges3__45__cpo4swapE,@object
	.size		_ZN39_INTERNAL_24fa572f_4_k_cu_e6f7c7cd_27914cuda3std6ranges3__45__cpo4swapE,(.L_9 - _ZN39_INTERNAL_24fa572f_4_k_cu_e6f7c7cd_27914cuda3std6ranges3__45__cpo4swapE)
_ZN39_INTERNAL_24fa572f_4_k_cu_e6f7c7cd_27914cuda3std6ranges3__45__cpo4swapE:
	.zero		1
.L_9:


//--------------------- .nv.constant0._ZN7cutlass13device_kernelINS_4fmha6kernel28FmhaKernelTmaWarpSpecializedINS1_10collective30FmhaMainloopTmaWarpSpecializedINS_12float_e4m3_tEffN4cute5tupleIJNS7_1CILi128EEENS9_ILi64EEENS9_ILi160EEEEEENS8_IJiNS9_ILi1EEENS8_IJiiEEEEEESG_NS8_IJSE_iSF_EEENS4_13DefaultFusionEJEEENS4_15FmhaFwdEpilogueIS6_fNS8_IJSB_SC_SB_EEEEENS2_23IndividualTileSchedulerEJEEEEEvNT_6ParamsE --------------------------
	.section	.nv.constant0._ZN7cutlass13device_kernelINS_4fmha6kernel28FmhaKernelTmaWarpSpecializedINS1_10collective30FmhaMainloopTmaWarpSpecializedINS_12float_e4m3_tEffN4cute5tupleIJNS7_1CILi128EEENS9_ILi64EEENS9_ILi160EEEEEENS8_IJiNS9_ILi1EEENS8_IJiiEEEEEESG_NS8_IJSE_iSF_EEENS4_13DefaultFusionEJEEENS4_15FmhaFwdEpilogueIS6_fNS8_IJSB_SC_SB_EEEEENS2_23IndividualTileSchedulerEJEEEEEvNT_6ParamsE,"a",@progbits
	.sectionflags	@""
	.align	4
.nv.constant0._ZN7cutlass13device_kernelINS_4fmha6kernel28FmhaKernelTmaWarpSpecializedINS1_10collective30FmhaMainloopTmaWarpSpecializedINS_12float_e4m3_tEffN4cute5tupleIJNS7_1CILi128EEENS9_ILi64EEENS9_ILi160EEEEEENS8_IJiNS9_ILi1EEENS8_IJiiEEEEEESG_NS8_IJSE_iSF_EEENS4_13DefaultFusionEJEEENS4_15FmhaFwdEpilogueIS6_fNS8_IJSB_SC_SB_EEEEENS2_23IndividualTileSchedulerEJEEEEEvNT_6ParamsE:
	.zero		2688


//--------------------- SYMBOLS --------------------------

	.type		.nv.reservedSmem.offset0,@object
	.size		.nv.reservedSmem.offset0,0x4
	.type		__assertfail,@function
